	.target	sm_90a

	.elftype	@"ET_EXEC"


//--------------------- .note.nv.tkinfo           --------------------------
	.section	.note.nv.tkinfo,"",@"SHT_NOTE"
	.sectionflags	@"SHF_NOTE_NV_TKINFO"
	.tkinfo
        /*0018*/ 	.word	0x00000002
        /*0030*/ 	.string	""
        /*0030*/ 	.string	"ptxas"
        /*0030*/ 	.string	"Cuda compilation tools, release 13.0, V13.0.88"
        /*0030*/ 	.string	"Build cuda_13.0.r13.0/compiler.36424714_0"
        /*0030*/ 	.string	"-arch sm_90a -m 64 "



//--------------------- .note.nv.cuinfo           --------------------------
	.section	.note.nv.cuinfo,"",@"SHT_NOTE"
	.sectionflags	@"SHF_NOTE_NV_CUINFO"
        /*0018*/ 	.short	0x0002
        /*001a*/ 	.short	0x005a
        /*001c*/ 	.short	0x0082
	.zero		2


//--------------------- .nv.info                  --------------------------
	.section	.nv.info,"",@"SHT_CUDA_INFO"
	.align	4


	//----- nvinfo : EIATTR_REGCOUNT
	.align		4
        /*0000*/ 	.byte	0x04, 0x2f
        /*0002*/ 	.short	(.L_12 - .L_11)
	.align		4
.L_11:
        /*0004*/ 	.word	index@(_ZN7cutlass13device_kernelINS_4gemm6kernel13GemmUniversalIN4cute5tupleIJiiiiEEENS1_10collective13CollectiveMmaINS1_37MainloopSm90TmaGmmaWarpSpecializedFP8ILi9ENS5_IJNS4_1CILi2EEENSA_ILi1EEESC_EEENS1_32KernelTmaWarpSpecializedPingpongEEENS5_IJNSA_ILi64EEENSA_ILi128EEESH_EEENS_12float_e5m2_tENS5_IJlSC_lEEESJ_SK_NS4_8TiledMMAINS4_8MMA_AtomIJNS4_4SM904GMMA31MMA_64x128x32_F32E5M2E5M2_SS_TNILNSO_7ScaleInE1ELSQ_1EEEEEENS4_6LayoutINS5_IJSC_SC_SC_EEENS5_IJNSA_ILi0EEESV_SV_EEEEENS5_IJNS4_10UnderscoreESY_SY_EEEEENS4_13SM90_TMA_LOADENS4_14ComposedLayoutINS4_7SwizzleILi3ELi4ELi3EEENS4_18smem_ptr_flag_bitsILi8EEENST_INS5_IJNSA_ILi8EEESH_EEENS5_IJSH_SC_EEEEEEEvNS4_8identityENS4_23SM90_TMA_LOAD_MULTICASTES1B_vS1C_EENS_8epilogue10collective6detail29Sm90TmaWarpSpecializedAdapterINS1G_15DefaultEpilogueISJ_SK_SK_NS1F_6thread17LinearCombinationISJ_Li1EffLNS1K_9ScaleType4KindE0ELNS_15FloatRoundStyleE2ESJ_EENS1_15EpilogueDefaultEEEEEvvEEEEvNT_6ParamsE)
        /*0008*/ 	.word	0x000000a8


	//----- nvinfo : EIATTR_FRAME_SIZE
	.align		4
.L_12:
        /*000c*/ 	.byte	0x04, 0x11
        /*000e*/ 	.short	(.L_14 - .L_13)
	.align		4
.L_13:
        /*0010*/ 	.word	index@(_ZN7cutlass13device_kernelINS_4gemm6kernel13GemmUniversalIN4cute5tupleIJiiiiEEENS1_10collective13CollectiveMmaINS1_37MainloopSm90TmaGmmaWarpSpecializedFP8ILi9ENS5_IJNS4_1CILi2EEENSA_ILi1EEESC_EEENS1_32KernelTmaWarpSpecializedPingpongEEENS5_IJNSA_ILi64EEENSA_ILi128EEESH_EEENS_12float_e5m2_tENS5_IJlSC_lEEESJ_SK_NS4_8TiledMMAINS4_8MMA_AtomIJNS4_4SM904GMMA31MMA_64x128x32_F32E5M2E5M2_SS_TNILNSO_7ScaleInE1ELSQ_1EEEEEENS4_6LayoutINS5_IJSC_SC_SC_EEENS5_IJNSA_ILi0EEESV_SV_EEEEENS5_IJNS4_10UnderscoreESY_SY_EEEEENS4_13SM90_TMA_LOADENS4_14ComposedLayoutINS4_7SwizzleILi3ELi4ELi3EEENS4_18smem_ptr_flag_bitsILi8EEENST_INS5_IJNSA_ILi8EEESH_EEENS5_IJSH_SC_EEEEEEEvNS4_8identityENS4_23SM90_TMA_LOAD_MULTICASTES1B_vS1C_EENS_8epilogue10collective6detail29Sm90TmaWarpSpecializedAdapterINS1G_15DefaultEpilogueISJ_SK_SK_NS1F_6thread17LinearCombinationISJ_Li1EffLNS1K_9ScaleType4KindE0ELNS_15FloatRoundStyleE2ESJ_EENS1_15EpilogueDefaultEEEEEvvEEEEvNT_6ParamsE)
        /*0014*/ 	.word	0x00000000


	//----- nvinfo : EIATTR_MIN_STACK_SIZE
	.align		4
.L_14:
        /*0018*/ 	.byte	0x04, 0x12
        /*001a*/ 	.short	(.L_16 - .L_15)
	.align		4
.L_15:
        /*001c*/ 	.word	index@(_ZN7cutlass13device_kernelINS_4gemm6kernel13GemmUniversalIN4cute5tupleIJiiiiEEENS1_10collective13CollectiveMmaINS1_37MainloopSm90TmaGmmaWarpSpecializedFP8ILi9ENS5_IJNS4_1CILi2EEENSA_ILi1EEESC_EEENS1_32KernelTmaWarpSpecializedPingpongEEENS5_IJNSA_ILi64EEENSA_ILi128EEESH_EEENS_12float_e5m2_tENS5_IJlSC_lEEESJ_SK_NS4_8TiledMMAINS4_8MMA_AtomIJNS4_4SM904GMMA31MMA_64x128x32_F32E5M2E5M2_SS_TNILNSO_7ScaleInE1ELSQ_1EEEEEENS4_6LayoutINS5_IJSC_SC_SC_EEENS5_IJNSA_ILi0EEESV_SV_EEEEENS5_IJNS4_10UnderscoreESY_SY_EEEEENS4_13SM90_TMA_LOADENS4_14ComposedLayoutINS4_7SwizzleILi3ELi4ELi3EEENS4_18smem_ptr_flag_bitsILi8EEENST_INS5_IJNSA_ILi8EEESH_EEENS5_IJSH_SC_EEEEEEEvNS4_8identityENS4_23SM90_TMA_LOAD_MULTICASTES1B_vS1C_EENS_8epilogue10collective6detail29Sm90TmaWarpSpecializedAdapterINS1G_15DefaultEpilogueISJ_SK_SK_NS1F_6thread17LinearCombinationISJ_Li1EffLNS1K_9ScaleType4KindE0ELNS_15FloatRoundStyleE2ESJ_EENS1_15EpilogueDefaultEEEEEvvEEEEvNT_6ParamsE)
        /*0020*/ 	.word	0x00000000
.L_16:


//--------------------- .nv.compat                --------------------------
	.section	.nv.compat,"",@"SHT_CUDA_COMPAT_INFO"
	.align	4
        /*0000*/ 	.byte	0x02, 0x09, 0x01, 0x00, 0x02, 0x02, 0x04, 0x00, 0x02, 0x05, 0x05, 0x00, 0x03, 0x07, 0x01, 0x01
        /*0010*/ 	.byte	0x02, 0x03, 0x01, 0x00, 0x02, 0x06, 0x01, 0x00, 0x04, 0x0b, 0x08, 0x00, 0x00, 0x00, 0x00, 0x00
        /*0020*/ 	.byte	0x00, 0x00, 0x00, 0x00


//--------------------- .nv.info._ZN7cutlass13device_kernelINS_4gemm6kernel13GemmUniversalIN4cute5tupleIJiiiiEEENS1_10collective13CollectiveMmaINS1_37MainloopSm90TmaGmmaWarpSpecializedFP8ILi9ENS5_IJNS4_1CILi2EEENSA_ILi1EEESC_EEENS1_32KernelTmaWarpSpecializedPingpongEEENS5_IJNSA_ILi64EEENSA_ILi128EEESH_EEENS_12float_e5m2_tENS5_IJlSC_lEEESJ_SK_NS4_8TiledMMAINS4_8MMA_AtomIJNS4_4SM904GMMA31MMA_64x128x32_F32E5M2E5M2_SS_TNILNSO_7ScaleInE1ELSQ_1EEEEEENS4_6LayoutINS5_IJSC_SC_SC_EEENS5_IJNSA_ILi0EEESV_SV_EEEEENS5_IJNS4_10UnderscoreESY_SY_EEEEENS4_13SM90_TMA_LOADENS4_14ComposedLayoutINS4_7SwizzleILi3ELi4ELi3EEENS4_18smem_ptr_flag_bitsILi8EEENST_INS5_IJNSA_ILi8EEESH_EEENS5_IJSH_SC_EEEEEEEvNS4_8identityENS4_23SM90_TMA_LOAD_MULTICASTES1B_vS1C_EENS_8epilogue10collective6detail29Sm90TmaWarpSpecializedAdapterINS1G_15DefaultEpilogueISJ_SK_SK_NS1F_6thread17LinearCombinationISJ_Li1EffLNS1K_9ScaleType4KindE0ELNS_15FloatRoundStyleE2ESJ_EENS1_15EpilogueDefaultEEEEEvvEEEEvNT_6ParamsE --------------------------
	.section	.nv.info._ZN7cutlass13device_kernelINS_4gemm6kernel13GemmUniversalIN4cute5tupleIJiiiiEEENS1_10collective13CollectiveMmaINS1_37MainloopSm90TmaGmmaWarpSpecializedFP8ILi9ENS5_IJNS4_1CILi2EEENSA_ILi1EEESC_EEENS1_32KernelTmaWarpSpecializedPingpongEEENS5_IJNSA_ILi64EEENSA_ILi128EEESH_EEENS_12float_e5m2_tENS5_IJlSC_lEEESJ_SK_NS4_8TiledMMAINS4_8MMA_AtomIJNS4_4SM904GMMA31MMA_64x128x32_F32E5M2E5M2_SS_TNILNSO_7ScaleInE1ELSQ_1EEEEEENS4_6LayoutINS5_IJSC_SC_SC_EEENS5_IJNSA_ILi0EEESV_SV_EEEEENS5_IJNS4_10UnderscoreESY_SY_EEEEENS4_13SM90_TMA_LOADENS4_14ComposedLayoutINS4_7SwizzleILi3ELi4ELi3EEENS4_18smem_ptr_flag_bitsILi8EEENST_INS5_IJNSA_ILi8EEESH_EEENS5_IJSH_SC_EEEEEEEvNS4_8identityENS4_23SM90_TMA_LOAD_MULTICASTES1B_vS1C_EENS_8epilogue10collective6detail29Sm90TmaWarpSpecializedAdapterINS1G_15DefaultEpilogueISJ_SK_SK_NS1F_6thread17LinearCombinationISJ_Li1EffLNS1K_9ScaleType4KindE0ELNS_15FloatRoundStyleE2ESJ_EENS1_15EpilogueDefaultEEEEEvvEEEEvNT_6ParamsE,"",@"SHT_CUDA_INFO"
	.sectionflags	@""
	.align	4


	//----- nvinfo : EIATTR_CUDA_API_VERSION
	.align		4
        /*0000*/ 	.byte	0x04, 0x37
        /*0002*/ 	.short	(.L_18 - .L_17)
.L_17:
        /*0004*/ 	.word	0x00000082


	//----- nvinfo : EIATTR_KPARAM_INFO
	.align		4
.L_18:
        /*0008*/ 	.byte	0x04, 0x17
        /*000a*/ 	.short	(.L_20 - .L_19)
.L_19:
        /*000c*/ 	.word	0x00000000
        /*0010*/ 	.short	0x0000
        /*0012*/ 	.short	0x0070
        /*0014*/ 	.byte	0x00, 0xf0, 0x01, 0x10


	//----- nvinfo : EIATTR_SPARSE_MMA_MASK
	.align		4
.L_20:
        /*0018*/ 	.byte	0x03, 0x50
        /*001a*/ 	.short	0x0000


	//----- nvinfo : EIATTR_MAXREG_COUNT
	.align		4
        /*001c*/ 	.byte	0x03, 0x1b
        /*001e*/ 	.short	0x00a8


	//----- nvinfo : EIATTR_NUM_BARRIERS
	.align		4
        /*0020*/ 	.byte	0x02, 0x4c
        /*0022*/ 	.byte	0x01
	.zero		1


	//----- nvinfo : EIATTR_MERCURY_ISA_VERSION
	.align		4
        /*0024*/ 	.byte	0x03, 0x5f
        /*0026*/ 	.short	0x0101


	//----- nvinfo : EIATTR_INT_WARP_WIDE_INSTR_OFFSETS
	.align		4
        /*0028*/ 	.byte	0x04, 0x31
        /*002a*/ 	.short	(.L_22 - .L_21)


	//   ....[0]....
.L_21:
        /*002c*/ 	.word	0x00000580


	//   ....[1]....
        /*0030*/ 	.word	0x000005c0


	//   ....[2]....
        /*0034*/ 	.word	0x00000600


	//   ....[3]....
        /*0038*/ 	.word	0x000006a0


	//   ....[4]....
        /*003c*/ 	.word	0x000006c0


	//   ....[5]....
        /*0040*/ 	.word	0x00000720


	//   ....[6]....
        /*0044*/ 	.word	0x00000810


	//   ....[7]....
        /*0048*/ 	.word	0x00000860


	//   ....[8]....
        /*004c*/ 	.word	0x00003360


	//----- nvinfo : EIATTR_COOP_GROUP_MASK_REGIDS
	.align		4
.L_22:
        /*0050*/ 	.byte	0x04, 0x29
        /*0052*/ 	.short	(.L_24 - .L_23)


	//   ....[0]....
.L_23:
        /*0054*/ 	.word	0xffffffff


	//   ....[1]....
        /*0058*/ 	.word	0xffffffff


	//   ....[2]....
        /*005c*/ 	.word	0xffffffff


	//   ....[3]....
        /*0060*/ 	.word	0xffffffff


	//   ....[4]....
        /*0064*/ 	.word	0xffffffff


	//   ....[5]....
        /*0068*/ 	.word	0xffffffff


	//   ....[6]....
        /*006c*/ 	.word	0xffffffff


	//----- nvinfo : EIATTR_COOP_GROUP_INSTR_OFFSETS
	.align		4
.L_24:
        /*0070*/ 	.byte	0x04, 0x28
        /*0072*/ 	.short	(.L_26 - .L_25)


	//   ....[0]....
.L_25:
        /*0074*/ 	.word	0x00000060


	//   ....[1]....
        /*0078*/ 	.word	0x00000070


	//   ....[2]....
        /*007c*/ 	.word	0x00000130


	//   ....[3]....
        /*0080*/ 	.word	0x00000390


	//   ....[4]....
        /*0084*/ 	.word	0x000003d0


	//   ....[5]....
        /*0088*/ 	.word	0x00000450


	//   ....[6]....
        /*008c*/ 	.word	0x00000a20


	//----- nvinfo : EIATTR_REG_RECONFIG
	.align		4
.L_26:
        /*0090*/ 	.byte	0x01, 0x54
	.zero		2


	//----- nvinfo : EIATTR_MBARRIER_INSTR_OFFSETS
	.align		4
        /*0094*/ 	.byte	0x04, 0x39
        /*0096*/ 	.short	(.L_28 - .L_27)


	//   ....[0]....
.L_27:
        /*0098*/ 	.word	0x00000250
        /*009c*/ 	.word	0x000000ff
        /*00a0*/ 	.word	0x00000000
        /*00a4*/ 	.short	0x0100
        /*00a6*/ 	.byte	0x08
	.zero		1


	//   ....[1]....
        /*00a8*/ 	.word	0x00000260
        /*00ac*/ 	.word	0x000000ff
        /*00b0*/ 	.word	0x00000048
        /*00b4*/ 	.short	0x0100
        /*00b6*/ 	.byte	0x08
	.zero		1


	//   ....[2]....
        /*00b8*/ 	.word	0x00000270
        /*00bc*/ 	.word	0x000000ff
        /*00c0*/ 	.word	0x00000008
        /*00c4*/ 	.short	0x0100
        /*00c6*/ 	.byte	0x08
	.zero		1


	//   ....[3]....
        /*00c8*/ 	.word	0x00000280
        /*00cc*/ 	.word	0x000000ff
        /*00d0*/ 	.word	0x00000050
        /*00d4*/ 	.short	0x0100
        /*00d6*/ 	.byte	0x08
	.zero		1


	//   ....[4]....
        /*00d8*/ 	.word	0x00000290
        /*00dc*/ 	.word	0x000000ff
        /*00e0*/ 	.word	0x00000010
        /*00e4*/ 	.short	0x0100
        /*00e6*/ 	.byte	0x08
	.zero		1


	//   ....[5]....
        /*00e8*/ 	.word	0x000002a0
        /*00ec*/ 	.word	0x000000ff
        /*00f0*/ 	.word	0x00000058
        /*00f4*/ 	.short	0x0100
        /*00f6*/ 	.byte	0x08
	.zero		1


	//   ....[6]....
        /*00f8*/ 	.word	0x000002b0
        /*00fc*/ 	.word	0x000000ff
        /*0100*/ 	.word	0x00000018
        /*0104*/ 	.short	0x0100
        /*0106*/ 	.byte	0x08
	.zero		1


	//   ....[7]....
        /*0108*/ 	.word	0x000002c0
        /*010c*/ 	.word	0x000000ff
        /*0110*/ 	.word	0x00000060
        /*0114*/ 	.short	0x0100
        /*0116*/ 	.byte	0x08
	.zero		1


	//   ....[8]....
        /*0118*/ 	.word	0x000002d0
        /*011c*/ 	.word	0x000000ff
        /*0120*/ 	.word	0x00000020
        /*0124*/ 	.short	0x0100
        /*0126*/ 	.byte	0x08
	.zero		1


	//   ....[9]....
        /*0128*/ 	.word	0x000002e0
        /*012c*/ 	.word	0x000000ff
        /*0130*/ 	.word	0x00000068
        /*0134*/ 	.short	0x0100
        /*0136*/ 	.byte	0x08
	.zero		1


	//   ....[10]....
        /*0138*/ 	.word	0x000002f0
        /*013c*/ 	.word	0x000000ff
        /*0140*/ 	.word	0x00000028
        /*0144*/ 	.short	0x0100
        /*0146*/ 	.byte	0x08
	.zero		1


	//   ....[11]....
        /*0148*/ 	.word	0x00000300
        /*014c*/ 	.word	0x000000ff
        /*0150*/ 	.word	0x00000070
        /*0154*/ 	.short	0x0100
        /*0156*/ 	.byte	0x08
	.zero		1


	//   ....[12]....
        /*0158*/ 	.word	0x00000310
        /*015c*/ 	.word	0x000000ff
        /*0160*/ 	.word	0x00000030
        /*0164*/ 	.short	0x0100
        /*0166*/ 	.byte	0x08
	.zero		1


	//   ....[13]....
        /*0168*/ 	.word	0x00000320
        /*016c*/ 	.word	0x000000ff
        /*0170*/ 	.word	0x00000078
        /*0174*/ 	.short	0x0100
        /*0176*/ 	.byte	0x08
	.zero		1


	//   ....[14]....
        /*0178*/ 	.word	0x00000330
        /*017c*/ 	.word	0x000000ff
        /*0180*/ 	.word	0x00000038
        /*0184*/ 	.short	0x0100
        /*0186*/ 	.byte	0x08
	.zero		1


	//   ....[15]....
        /*0188*/ 	.word	0x00000340
        /*018c*/ 	.word	0x000000ff
        /*0190*/ 	.word	0x00000080
        /*0194*/ 	.short	0x0100
        /*0196*/ 	.byte	0x08
	.zero		1


	//   ....[16]....
        /*0198*/ 	.word	0x00000350
        /*019c*/ 	.word	0x000000ff
        /*01a0*/ 	.word	0x00000040
        /*01a4*/ 	.short	0x0100
        /*01a6*/ 	.byte	0x08
	.zero		1


	//   ....[17]....
        /*01a8*/ 	.word	0x00000360
        /*01ac*/ 	.word	0x000000ff
        /*01b0*/ 	.word	0x00000088
        /*01b4*/ 	.short	0x0100
        /*01b6*/ 	.byte	0x08
	.zero		1


	//   ....[18]....
        /*01b8*/ 	.word	0x00000890
        /*01bc*/ 	.word	0x000000ff
        /*01c0*/ 	.word	0x000000c0
        /*01c4*/ 	.short	0x0100
        /*01c6*/ 	.byte	0x08
	.zero		1


	//   ....[19]....
        /*01c8*/ 	.word	0x00000930
        /*01cc*/ 	.word	0x000000ff
        /*01d0*/ 	.word	0x000000c8
        /*01d4*/ 	.short	0x0100
        /*01d6*/ 	.byte	0x08
	.zero		1


	//   ....[20]....
        /*01d8*/ 	.word	0x000009a0
        /*01dc*/ 	.word	0x000000ff
        /*01e0*/ 	.word	0x000000a0
        /*01e4*/ 	.short	0x0100
        /*01e6*/ 	.byte	0x09
	.zero		1


	//   ....[21]....
        /*01e8*/ 	.word	0x000009b0
        /*01ec*/ 	.word	0x000000ff
        /*01f0*/ 	.word	0x000000a8
        /*01f4*/ 	.short	0x0100
        /*01f6*/ 	.byte	0x09
	.zero		1


	//   ....[22]....
        /*01f8*/ 	.word	0x000009c0
        /*01fc*/ 	.word	0x000000ff
        /*0200*/ 	.word	0x000000b0
        /*0204*/ 	.short	0x0100
        /*0206*/ 	.byte	0x09
	.zero		1


	//   ....[23]....
        /*0208*/ 	.word	0x000009d0
        /*020c*/ 	.word	0x000000ff
        /*0210*/ 	.word	0x000000b8
        /*0214*/ 	.short	0x0100
        /*0216*/ 	.byte	0x09
	.zero		1


	//   ....[24]....
        /*0218*/ 	.word	0x00001730
        /*021c*/ 	.word	0x000000ff
        /*0220*/ 	.word	0xfffffff8
        /*0224*/ 	.short	0x010a
        /*0226*/ 	.byte	0x0b
	.zero		1


	//   ....[25]....
        /*0228*/ 	.word	0x00001c10
        /*022c*/ 	.word	0x000000ff
        /*0230*/ 	.word	0x00000000
        /*0234*/ 	.short	0x010a
        /*0236*/ 	.byte	0x06
	.zero		1


	//   ....[26]....
        /*0238*/ 	.word	0x00001c50
        /*023c*/ 	.word	0x000000ff
        /*0240*/ 	.word	0x00000000
        /*0244*/ 	.short	0x010a
        /*0246*/ 	.byte	0x06
	.zero		1


	//   ....[27]....
        /*0248*/ 	.word	0x00002610
        /*024c*/ 	.word	0x000000ff
        /*0250*/ 	.word	0x00000000
        /*0254*/ 	.short	0x010a
        /*0256*/ 	.byte	0x10
	.zero		1


	//   ....[28]....
        /*0258*/ 	.word	0x00002650
        /*025c*/ 	.word	0x000000ff
        /*0260*/ 	.word	0x00000000
        /*0264*/ 	.short	0x010a
        /*0266*/ 	.byte	0x10
	.zero		1


	//   ....[29]....
        /*0268*/ 	.word	0x00002d70
        /*026c*/ 	.word	0x00000015
        /*0270*/ 	.word	0x00000000
        /*0274*/ 	.short	0x0101
        /*0276*/ 	.byte	0x3f
	.zero		1


	//   ....[30]....
        /*0278*/ 	.word	0x000032f0
        /*027c*/ 	.word	0x00000013
        /*0280*/ 	.word	0x00000000
        /*0284*/ 	.short	0x0101
        /*0286*/ 	.byte	0x16
	.zero		1


	//   ....[31]....
        /*0288*/ 	.word	0x00003400
        /*028c*/ 	.word	0x00000013
        /*0290*/ 	.word	0x00000000
        /*0294*/ 	.short	0x0101
        /*0296*/ 	.byte	0x3f
	.zero		1


	//   ....[32]....
        /*0298*/ 	.word	0x000034c0
        /*029c*/ 	.word	0x000000ff
        /*02a0*/ 	.word	0x00000008
        /*02a4*/ 	.short	0x010a
        /*02a6*/ 	.byte	0x0b
	.zero		1


	//   ....[33]....
        /*02a8*/ 	.word	0x00007d60
        /*02ac*/ 	.word	0x00000004
        /*02b0*/ 	.word	0x00000000
        /*02b4*/ 	.short	0x0101
        /*02b6*/ 	.byte	0x16
	.zero		1


	//   ....[34]....
        /*02b8*/ 	.word	0x00008690
        /*02bc*/ 	.word	0x00000015
        /*02c0*/ 	.word	0x00000048
        /*02c4*/ 	.short	0x010a
        /*02c6*/ 	.byte	0x3f
	.zero		1


	//   ....[35]....
        /*02c8*/ 	.word	0x00008a20
        /*02cc*/ 	.word	0x0000000a
        /*02d0*/ 	.word	0x000000c8
        /*02d4*/ 	.short	0x0101
        /*02d6*/ 	.byte	0x3f
	.zero		1


	//   ....[36]....
        /*02d8*/ 	.word	0x00009190
        /*02dc*/ 	.word	0x00000005
        /*02e0*/ 	.word	0x00000000
        /*02e4*/ 	.short	0x010a
        /*02e6*/ 	.byte	0x3f
	.zero		1


	//   ....[37]....
        /*02e8*/ 	.word	0x00009210
        /*02ec*/ 	.word	0x00000007
        /*02f0*/ 	.word	0x00000000
        /*02f4*/ 	.short	0x010a
        /*02f6*/ 	.byte	0x3f
	.zero		1


	//   ....[38]....
        /*02f8*/ 	.word	0x000092a0
        /*02fc*/ 	.word	0x00000006
        /*0300*/ 	.word	0x00000000
        /*0304*/ 	.short	0x010a
        /*0306*/ 	.byte	0x3f
	.zero		1


	//   ....[39]....
        /*0308*/ 	.word	0x00009330
        /*030c*/ 	.word	0x00000009
        /*0310*/ 	.word	0x00000000
        /*0314*/ 	.short	0x010a
        /*0316*/ 	.byte	0x3f
	.zero		1


	//   ....[40]....
        /*0318*/ 	.word	0x000093c0
        /*031c*/ 	.word	0x00000006
        /*0320*/ 	.word	0x00000000
        /*0324*/ 	.short	0x010a
        /*0326*/ 	.byte	0x3f
	.zero		1


	//   ....[41]....
        /*0328*/ 	.word	0x00009450
        /*032c*/ 	.word	0x00000009
        /*0330*/ 	.word	0x00000000
        /*0334*/ 	.short	0x010a
        /*0336*/ 	.byte	0x3f
	.zero		1


	//   ....[42]....
        /*0338*/ 	.word	0x000094e0
        /*033c*/ 	.word	0x00000008
        /*0340*/ 	.word	0x00000000
        /*0344*/ 	.short	0x010a
        /*0346*/ 	.byte	0x3f
	.zero		1


	//   ....[43]....
        /*0348*/ 	.word	0x00009570
        /*034c*/ 	.word	0x0000000b
        /*0350*/ 	.word	0x00000000
        /*0354*/ 	.short	0x010a
        /*0356*/ 	.byte	0x3f
	.zero		1


	//   ....[44]....
        /*0358*/ 	.word	0x00009600
        /*035c*/ 	.word	0x00000003
        /*0360*/ 	.word	0x00000000
        /*0364*/ 	.short	0x010a
        /*0366*/ 	.byte	0x3f
	.zero		1


	//   ....[45]....
        /*0368*/ 	.word	0x00009670
        /*036c*/ 	.word	0x00000013
        /*0370*/ 	.word	0xfffffff8
        /*0374*/ 	.short	0x010a
        /*0376*/ 	.byte	0x3f
	.zero		1


	//   ....[46]....
        /*0378*/ 	.word	0x000096d0
        /*037c*/ 	.word	0x00000013
        /*0380*/ 	.word	0x00000000
        /*0384*/ 	.short	0x010a
        /*0386*/ 	.byte	0x3f
	.zero		1


	//   ....[47]....
        /*0388*/ 	.word	0x00009730
        /*038c*/ 	.word	0x00000015
        /*0390*/ 	.word	0x00000000
        /*0394*/ 	.short	0x010a
        /*0396*/ 	.byte	0x3f
	.zero		1


	//   ....[48]....
        /*0398*/ 	.word	0x00009790
        /*039c*/ 	.word	0x00000013
        /*03a0*/ 	.word	0x00000008
        /*03a4*/ 	.short	0x010a
        /*03a6*/ 	.byte	0x3f
	.zero		1


	//   ....[49]....
        /*03a8*/ 	.word	0x00009860
        /*03ac*/ 	.word	0x00000015
        /*03b0*/ 	.word	0x00000048
        /*03b4*/ 	.short	0x010a
        /*03b6*/ 	.byte	0x3f
	.zero		1


	//   ....[50]....
        /*03b8*/ 	.word	0x00009940
        /*03bc*/ 	.word	0x00000005
        /*03c0*/ 	.word	0x00000000
        /*03c4*/ 	.short	0x010a
        /*03c6*/ 	.byte	0x3f
	.zero		1


	//   ....[51]....
        /*03c8*/ 	.word	0x00009990
        /*03cc*/ 	.word	0x00000007
        /*03d0*/ 	.word	0x00000000
        /*03d4*/ 	.short	0x010a
        /*03d6*/ 	.byte	0x3f
	.zero		1


	//   ....[52]....
        /*03d8*/ 	.word	0x000099e0
        /*03dc*/ 	.word	0x00000006
        /*03e0*/ 	.word	0x00000000
        /*03e4*/ 	.short	0x010a
        /*03e6*/ 	.byte	0x3f
	.zero		1


	//   ....[53]....
        /*03e8*/ 	.word	0x00009a30
        /*03ec*/ 	.word	0x00000009
        /*03f0*/ 	.word	0x00000000
        /*03f4*/ 	.short	0x010a
        /*03f6*/ 	.byte	0x3f
	.zero		1


	//   ....[54]....
        /*03f8*/ 	.word	0x00009a80
        /*03fc*/ 	.word	0x00000006
        /*0400*/ 	.word	0x00000000
        /*0404*/ 	.short	0x010a
        /*0406*/ 	.byte	0x3f
	.zero		1


	//   ....[55]....
        /*0408*/ 	.word	0x00009ad0
        /*040c*/ 	.word	0x00000009
        /*0410*/ 	.word	0x00000000
        /*0414*/ 	.short	0x010a
        /*0416*/ 	.byte	0x3f
	.zero		1


	//   ....[56]....
        /*0418*/ 	.word	0x00009b20
        /*041c*/ 	.word	0x00000008
        /*0420*/ 	.word	0x00000000
        /*0424*/ 	.short	0x010a
        /*0426*/ 	.byte	0x3f
	.zero		1


	//   ....[57]....
        /*0428*/ 	.word	0x00009b70
        /*042c*/ 	.word	0x0000000b
        /*0430*/ 	.word	0x00000000
        /*0434*/ 	.short	0x010a
        /*0436*/ 	.byte	0x3f
	.zero		1


	//----- nvinfo : EIATTR_NUM_MBARRIERS
	.align		4
.L_28:
        /*0438*/ 	.byte	0x03, 0x38
        /*043a*/ 	.short	0x0018


	//----- nvinfo : EIATTR_EXIT_INSTR_OFFSETS
	.align		4
        /*043c*/ 	.byte	0x04, 0x1c
        /*043e*/ 	.short	(.L_30 - .L_29)


	//   ....[0]....
.L_29:
        /*0440*/ 	.word	0x00001470


	//   ....[1]....
        /*0444*/ 	.word	0x000014d0


	//   ....[2]....
        /*0448*/ 	.word	0x00008370


	//   ....[3]....
        /*044c*/ 	.word	0x000083a0


	//   ....[4]....
        /*0450*/ 	.word	0x00009650


	//----- nvinfo : EIATTR_MAX_THREADS
	.align		4
.L_30:
        /*0454*/ 	.byte	0x04, 0x05
        /*0456*/ 	.short	(.L_32 - .L_31)
.L_31:
        /*0458*/ 	.word	0x00000180
        /*045c*/ 	.word	0x00000001
        /*0460*/ 	.word	0x00000001


	//----- nvinfo : EIATTR_CRS_STACK_SIZE
	.align		4
.L_32:
        /*0464*/ 	.byte	0x04, 0x1e
        /*0466*/ 	.short	(.L_34 - .L_33)
.L_33:
        /*0468*/ 	.word	0x00000000


	//----- nvinfo : EIATTR_CBANK_PARAM_SIZE
	.align		4
.L_34:
        /*046c*/ 	.byte	0x03, 0x19
        /*046e*/ 	.short	0x0470


	//----- nvinfo : EIATTR_PARAM_CBANK
	.align		4
        /*0470*/ 	.byte	0x04, 0x0a
        /*0472*/ 	.short	(.L_36 - .L_35)
	.align		4
.L_35:
        /*0474*/ 	.word	index@(.nv.constant0._ZN7cutlass13device_kernelINS_4gemm6kernel13GemmUniversalIN4cute5tupleIJiiiiEEENS1_10collective13CollectiveMmaINS1_37MainloopSm90TmaGmmaWarpSpecializedFP8ILi9ENS5_IJNS4_1CILi2EEENSA_ILi1EEESC_EEENS1_32KernelTmaWarpSpecializedPingpongEEENS5_IJNSA_ILi64EEENSA_ILi128EEESH_EEENS_12float_e5m2_tENS5_IJlSC_lEEESJ_SK_NS4_8TiledMMAINS4_8MMA_AtomIJNS4_4SM904GMMA31MMA_64x128x32_F32E5M2E5M2_SS_TNILNSO_7ScaleInE1ELSQ_1EEEEEENS4_6LayoutINS5_IJSC_SC_SC_EEENS5_IJNSA_ILi0EEESV_SV_EEEEENS5_IJNS4_10UnderscoreESY_SY_EEEEENS4_13SM90_TMA_LOADENS4_14ComposedLayoutINS4_7SwizzleILi3ELi4ELi3EEENS4_18smem_ptr_flag_bitsILi8EEENST_INS5_IJNSA_ILi8EEESH_EEENS5_IJSH_SC_EEEEEEEvNS4_8identityENS4_23SM90_TMA_LOAD_MULTICASTES1B_vS1C_EENS_8epilogue10collective6detail29Sm90TmaWarpSpecializedAdapterINS1G_15DefaultEpilogueISJ_SK_SK_NS1F_6thread17LinearCombinationISJ_Li1EffLNS1K_9ScaleType4KindE0ELNS_15FloatRoundStyleE2ESJ_EENS1_15EpilogueDefaultEEEEEvvEEEEvNT_6ParamsE)
        /*0478*/ 	.short	0x0210
        /*047a*/ 	.short	0x0470


	//----- nvinfo : EIATTR_SW_WAR
	.align		4
.L_36:
        /*047c*/ 	.byte	0x04, 0x36
        /*047e*/ 	.short	(.L_38 - .L_37)
.L_37:
        /*0480*/ 	.word	0x00000008
.L_38:


//--------------------- .nv.callgraph             --------------------------
	.section	.nv.callgraph,"",@"SHT_CUDA_CALLGRAPH"
	.align	4
	.sectionentsize	8
	.align		4
        /*0000*/ 	.word	0x00000000
	.align		4
        /*0004*/ 	.word	0xffffffff
	.align		4
        /*0008*/ 	.word	0x00000000
	.align		4
        /*000c*/ 	.word	0xfffffffe
	.align		4
        /*0010*/ 	.word	0x00000000
	.align		4
        /*0014*/ 	.word	0xfffffffd
	.align		4
        /*0018*/ 	.word	0x00000000
	.align		4
        /*001c*/ 	.word	0xfffffffc


//--------------------- .nv.constant4             --------------------------
	.section	.nv.constant4,"a",@progbits
	.align	8
	.align		8
.nv.constant4:
        /*0000*/ 	.dword	_ZN40_INTERNAL_97f988cb_4_k_cu_2d39e0de_198104cuda3std3__45__cpo5beginE
	.align		8
        /*0008*/ 	.dword	_ZN40_INTERNAL_97f988cb_4_k_cu_2d39e0de_198104cuda3std3__45__cpo3endE
	.align		8
        /*0010*/ 	.dword	_ZN40_INTERNAL_97f988cb_4_k_cu_2d39e0de_198104cuda3std3__45__cpo6cbeginE
	.align		8
        /*0018*/ 	.dword	_ZN40_INTERNAL_97f988cb_4_k_cu_2d39e0de_198104cuda3std3__45__cpo4cendE
	.align		8
        /*0020*/ 	.dword	_ZN40_INTERNAL_97f988cb_4_k_cu_2d39e0de_198104cuda3std3__442_GLOBAL__N__97f988cb_4_k_cu_2d39e0de_198106ignoreE
	.align		8
        /*0028*/ 	.dword	_ZN40_INTERNAL_97f988cb_4_k_cu_2d39e0de_198104cuda3std3__419piecewise_constructE
	.align		8
        /*0030*/ 	.dword	_ZN40_INTERNAL_97f988cb_4_k_cu_2d39e0de_198104cuda3std3__48in_placeE
	.align		8
        /*0038*/ 	.dword	_ZN40_INTERNAL_97f988cb_4_k_cu_2d39e0de_198104cuda3std6ranges3__45__cpo4swapE
	.align		8
        /*0040*/ 	.dword	_ZN40_INTERNAL_97f988cb_4_k_cu_2d39e0de_198104cuda3std6ranges3__45__cpo9iter_moveE
	.align		8
        /*0048*/ 	.dword	_ZN40_INTERNAL_97f988cb_4_k_cu_2d39e0de_198104cute7productE
	.align		8
        /*0050*/ 	.dword	_ZN40_INTERNAL_97f988cb_4_k_cu_2d39e0de_198104cute1_E


//--------------------- .text._ZN7cutlass13device_kernelINS_4gemm6kernel13GemmUniversalIN4cute5tupleIJiiiiEEENS1_10collective13CollectiveMmaINS1_37MainloopSm90TmaGmmaWarpSpecializedFP8ILi9ENS5_IJNS4_1CILi2EEENSA_ILi1EEESC_EEENS1_32KernelTmaWarpSpecializedPingpongEEENS5_IJNSA_ILi64EEENSA_ILi128EEESH_EEENS_12float_e5m2_tENS5_IJlSC_lEEESJ_SK_NS4_8TiledMMAINS4_8MMA_AtomIJNS4_4SM904GMMA31MMA_64x128x32_F32E5M2E5M2_SS_TNILNSO_7ScaleInE1ELSQ_1EEEEEENS4_6LayoutINS5_IJSC_SC_SC_EEENS5_IJNSA_ILi0EEESV_SV_EEEEENS5_IJNS4_10UnderscoreESY_SY_EEEEENS4_13SM90_TMA_LOADENS4_14ComposedLayoutINS4_7SwizzleILi3ELi4ELi3EEENS4_18smem_ptr_flag_bitsILi8EEENST_INS5_IJNSA_ILi8EEESH_EEENS5_IJSH_SC_EEEEEEEvNS4_8identityENS4_23SM90_TMA_LOAD_MULTICASTES1B_vS1C_EENS_8epilogue10collective6detail29Sm90TmaWarpSpecializedAdapterINS1G_15DefaultEpilogueISJ_SK_SK_NS1F_6thread17LinearCombinationISJ_Li1EffLNS1K_9ScaleType4KindE0ELNS_15FloatRoundStyleE2ESJ_EENS1_15EpilogueDefaultEEEEEvvEEEEvNT_6ParamsE --------------------------
	.section	.text._ZN7cutlass13device_kernelINS_4gemm6kernel13GemmUniversalIN4cute5tupleIJiiiiEEENS1_10collective13CollectiveMmaINS1_37MainloopSm90TmaGmmaWarpSpecializedFP8ILi9ENS5_IJNS4_1CILi2EEENSA_ILi1EEESC_EEENS1_32KernelTmaWarpSpecializedPingpongEEENS5_IJNSA_ILi64EEENSA_ILi128EEESH_EEENS_12float_e5m2_tENS5_IJlSC_lEEESJ_SK_NS4_8TiledMMAINS4_8MMA_AtomIJNS4_4SM904GMMA31MMA_64x128x32_F32E5M2E5M2_SS_TNILNSO_7ScaleInE1ELSQ_1EEEEEENS4_6LayoutINS5_IJSC_SC_SC_EEENS5_IJNSA_ILi0EEESV_SV_EEEEENS5_IJNS4_10UnderscoreESY_SY_EEEEENS4_13SM90_TMA_LOADENS4_14ComposedLayoutINS4_7SwizzleILi3ELi4ELi3EEENS4_18smem_ptr_flag_bitsILi8EEENST_INS5_IJNSA_ILi8EEESH_EEENS5_IJSH_SC_EEEEEEEvNS4_8identityENS4_23SM90_TMA_LOAD_MULTICASTES1B_vS1C_EENS_8epilogue10collective6detail29Sm90TmaWarpSpecializedAdapterINS1G_15DefaultEpilogueISJ_SK_SK_NS1F_6thread17LinearCombinationISJ_Li1EffLNS1K_9ScaleType4KindE0ELNS_15FloatRoundStyleE2ESJ_EENS1_15EpilogueDefaultEEEEEvvEEEEvNT_6ParamsE,"ax",@progbits
	.align	128
.text._ZN7cutlass13device_kernelINS_4gemm6kernel13GemmUniversalIN4cute5tupleIJiiiiEEENS1_10collective13CollectiveMmaINS1_37MainloopSm90TmaGmmaWarpSpecializedFP8ILi9ENS5_IJNS4_1CILi2EEENSA_ILi1EEESC_EEENS1_32KernelTmaWarpSpecializedPingpongEEENS5_IJNSA_ILi64EEENSA_ILi128EEESH_EEENS_12float_e5m2_tENS5_IJlSC_lEEESJ_SK_NS4_8TiledMMAINS4_8MMA_AtomIJNS4_4SM904GMMA31MMA_64x128x32_F32E5M2E5M2_SS_TNILNSO_7ScaleInE1ELSQ_1EEEEEENS4_6LayoutINS5_IJSC_SC_SC_EEENS5_IJNSA_ILi0EEESV_SV_EEEEENS5_IJNS4_10UnderscoreESY_SY_EEEEENS4_13SM90_TMA_LOADENS4_14ComposedLayoutINS4_7SwizzleILi3ELi4ELi3EEENS4_18smem_ptr_flag_bitsILi8EEENST_INS5_IJNSA_ILi8EEESH_EEENS5_IJSH_SC_EEEEEEEvNS4_8identityENS4_23SM90_TMA_LOAD_MULTICASTES1B_vS1C_EENS_8epilogue10collective6detail29Sm90TmaWarpSpecializedAdapterINS1G_15DefaultEpilogueISJ_SK_SK_NS1F_6thread17LinearCombinationISJ_Li1EffLNS1K_9ScaleType4KindE0ELNS_15FloatRoundStyleE2ESJ_EENS1_15EpilogueDefaultEEEEEvvEEEEvNT_6ParamsE:
        .type           _ZN7cutlass13device_kernelINS_4gemm6kernel13GemmUniversalIN4cute5tupleIJiiiiEEENS1_10collective13CollectiveMmaINS1_37MainloopSm90TmaGmmaWarpSpecializedFP8ILi9ENS5_IJNS4_1CILi2EEENSA_ILi1EEESC_EEENS1_32KernelTmaWarpSpecializedPingpongEEENS5_IJNSA_ILi64EEENSA_ILi128EEESH_EEENS_12float_e5m2_tENS5_IJlSC_lEEESJ_SK_NS4_8TiledMMAINS4_8MMA_AtomIJNS4_4SM904GMMA31MMA_64x128x32_F32E5M2E5M2_SS_TNILNSO_7ScaleInE1ELSQ_1EEEEEENS4_6LayoutINS5_IJSC_SC_SC_EEENS5_IJNSA_ILi0EEESV_SV_EEEEENS5_IJNS4_10UnderscoreESY_SY_EEEEENS4_13SM90_TMA_LOADENS4_14ComposedLayoutINS4_7SwizzleILi3ELi4ELi3EEENS4_18smem_ptr_flag_bitsILi8EEENST_INS5_IJNSA_ILi8EEESH_EEENS5_IJSH_SC_EEEEEEEvNS4_8identityENS4_23SM90_TMA_LOAD_MULTICASTES1B_vS1C_EENS_8epilogue10collective6detail29Sm90TmaWarpSpecializedAdapterINS1G_15DefaultEpilogueISJ_SK_SK_NS1F_6thread17LinearCombinationISJ_Li1EffLNS1K_9ScaleType4KindE0ELNS_15FloatRoundStyleE2ESJ_EENS1_15EpilogueDefaultEEEEEvvEEEEvNT_6ParamsE,@function
        .size           _ZN7cutlass13device_kernelINS_4gemm6kernel13GemmUniversalIN4cute5tupleIJiiiiEEENS1_10collective13CollectiveMmaINS1_37MainloopSm90TmaGmmaWarpSpecializedFP8ILi9ENS5_IJNS4_1CILi2EEENSA_ILi1EEESC_EEENS1_32KernelTmaWarpSpecializedPingpongEEENS5_IJNSA_ILi64EEENSA_ILi128EEESH_EEENS_12float_e5m2_tENS5_IJlSC_lEEESJ_SK_NS4_8TiledMMAINS4_8MMA_AtomIJNS4_4SM904GMMA31MMA_64x128x32_F32E5M2E5M2_SS_TNILNSO_7ScaleInE1ELSQ_1EEEEEENS4_6LayoutINS5_IJSC_SC_SC_EEENS5_IJNSA_ILi0EEESV_SV_EEEEENS5_IJNS4_10UnderscoreESY_SY_EEEEENS4_13SM90_TMA_LOADENS4_14ComposedLayoutINS4_7SwizzleILi3ELi4ELi3EEENS4_18smem_ptr_flag_bitsILi8EEENST_INS5_IJNSA_ILi8EEESH_EEENS5_IJSH_SC_EEEEEEEvNS4_8identityENS4_23SM90_TMA_LOAD_MULTICASTES1B_vS1C_EENS_8epilogue10collective6detail29Sm90TmaWarpSpecializedAdapterINS1G_15DefaultEpilogueISJ_SK_SK_NS1F_6thread17LinearCombinationISJ_Li1EffLNS1K_9ScaleType4KindE0ELNS_15FloatRoundStyleE2ESJ_EENS1_15EpilogueDefaultEEEEEvvEEEEvNT_6ParamsE,(.L_x_219 - _ZN7cutlass13device_kernelINS_4gemm6kernel13GemmUniversalIN4cute5tupleIJiiiiEEENS1_10collective13CollectiveMmaINS1_37MainloopSm90TmaGmmaWarpSpecializedFP8ILi9ENS5_IJNS4_1CILi2EEENSA_ILi1EEESC_EEENS1_32KernelTmaWarpSpecializedPingpongEEENS5_IJNSA_ILi64EEENSA_ILi128EEESH_EEENS_12float_e5m2_tENS5_IJlSC_lEEESJ_SK_NS4_8TiledMMAINS4_8MMA_AtomIJNS4_4SM904GMMA31MMA_64x128x32_F32E5M2E5M2_SS_TNILNSO_7ScaleInE1ELSQ_1EEEEEENS4_6LayoutINS5_IJSC_SC_SC_EEENS5_IJNSA_ILi0EEESV_SV_EEEEENS5_IJNS4_10UnderscoreESY_SY_EEEEENS4_13SM90_TMA_LOADENS4_14ComposedLayoutINS4_7SwizzleILi3ELi4ELi3EEENS4_18smem_ptr_flag_bitsILi8EEENST_INS5_IJNSA_ILi8EEESH_EEENS5_IJSH_SC_EEEEEEEvNS4_8identityENS4_23SM90_TMA_LOAD_MULTICASTES1B_vS1C_EENS_8epilogue10collective6detail29Sm90TmaWarpSpecializedAdapterINS1G_15DefaultEpilogueISJ_SK_SK_NS1F_6thread17LinearCombinationISJ_Li1EffLNS1K_9ScaleType4KindE0ELNS_15FloatRoundStyleE2ESJ_EENS1_15EpilogueDefaultEEEEEvvEEEEvNT_6ParamsE)
        .other          _ZN7cutlass13device_kernelINS_4gemm6kernel13GemmUniversalIN4cute5tupleIJiiiiEEENS1_10collective13CollectiveMmaINS1_37MainloopSm90TmaGmmaWarpSpecializedFP8ILi9ENS5_IJNS4_1CILi2EEENSA_ILi1EEESC_EEENS1_32KernelTmaWarpSpecializedPingpongEEENS5_IJNSA_ILi64EEENSA_ILi128EEESH_EEENS_12float_e5m2_tENS5_IJlSC_lEEESJ_SK_NS4_8TiledMMAINS4_8MMA_AtomIJNS4_4SM904GMMA31MMA_64x128x32_F32E5M2E5M2_SS_TNILNSO_7ScaleInE1ELSQ_1EEEEEENS4_6LayoutINS5_IJSC_SC_SC_EEENS5_IJNSA_ILi0EEESV_SV_EEEEENS5_IJNS4_10UnderscoreESY_SY_EEEEENS4_13SM90_TMA_LOADENS4_14ComposedLayoutINS4_7SwizzleILi3ELi4ELi3EEENS4_18smem_ptr_flag_bitsILi8EEENST_INS5_IJNSA_ILi8EEESH_EEENS5_IJSH_SC_EEEEEEEvNS4_8identityENS4_23SM90_TMA_LOAD_MULTICASTES1B_vS1C_EENS_8epilogue10collective6detail29Sm90TmaWarpSpecializedAdapterINS1G_15DefaultEpilogueISJ_SK_SK_NS1F_6thread17LinearCombinationISJ_Li1EffLNS1K_9ScaleType4KindE0ELNS_15FloatRoundStyleE2ESJ_EENS1_15EpilogueDefaultEEEEEvvEEEEvNT_6ParamsE,@"STO_CUDA_ENTRY STV_DEFAULT"
_ZN7cutlass13device_kernelINS_4gemm6kernel13GemmUniversalIN4cute5tupleIJiiiiEEENS1_10collective13CollectiveMmaINS1_37MainloopSm90TmaGmmaWarpSpecializedFP8ILi9ENS5_IJNS4_1CILi2EEENSA_ILi1EEESC_EEENS1_32KernelTmaWarpSpecializedPingpongEEENS5_IJNSA_ILi64EEENSA_ILi128EEESH_EEENS_12float_e5m2_tENS5_IJlSC_lEEESJ_SK_NS4_8TiledMMAINS4_8MMA_AtomIJNS4_4SM904GMMA31MMA_64x128x32_F32E5M2E5M2_SS_TNILNSO_7ScaleInE1ELSQ_1EEEEEENS4_6LayoutINS5_IJSC_SC_SC_EEENS5_IJNSA_ILi0EEESV_SV_EEEEENS5_IJNS4_10UnderscoreESY_SY_EEEEENS4_13SM90_TMA_LOADENS4_14ComposedLayoutINS4_7SwizzleILi3ELi4ELi3EEENS4_18smem_ptr_flag_bitsILi8EEENST_INS5_IJNSA_ILi8EEESH_EEENS5_IJSH_SC_EEEEEEEvNS4_8identityENS4_23SM90_TMA_LOAD_MULTICASTES1B_vS1C_EENS_8epilogue10collective6detail29Sm90TmaWarpSpecializedAdapterINS1G_15DefaultEpilogueISJ_SK_SK_NS1F_6thread17LinearCombinationISJ_Li1EffLNS1K_9ScaleType4KindE0ELNS_15FloatRoundStyleE2ESJ_EENS1_15EpilogueDefaultEEEEEvvEEEEvNT_6ParamsE:
[----:B------:R-:W-:Y:S01]  /*0000*/  LDC R1, c[0x0][0x28] ;  /* 0x00000a00ff017b82 */ /* 0x000fe20000000800 */
[----:B------:R-:W0:Y:S01]  /*0010*/  S2R R11, SR_TID.X ;  /* 0x00000000000b7919 */ /* 0x000e220000002100 */
[----:B------:R-:W-:Y:S01]  /*0020*/  ELECT P0, URZ, PT ;  /* 0x00000000003f782f */ /* 0x000fe20003800000 */
[----:B------:R-:W-:Y:S01]  /*0030*/  BSSY B0, `(.L_x_0) ;  /* 0x000000f000007945 */ /* 0x000fe20003800000 */
[--C-:B0-----:R-:W-:Y:S02]  /*0040*/  SHF.R.U32.HI R0, RZ, 0x5, R11.reuse ;  /* 0x00000005ff007819 */ /* 0x101fe4000001160b */
[----:B------:R-:W-:-:S03]  /*0050*/  SHF.R.U32.HI R5, RZ, 0x7, R11 ;  /* 0x00000007ff057819 */ /* 0x000fc6000001160b */
[----:B------:R-:W0:Y:S04]  /*0060*/  SHFL.IDX PT, R2, R0, RZ, 0x1f ;  /* 0x00001fff00027589 */ /* 0x000e2800000e0000 */
[----:B------:R1:W2:Y:S01]  /*0070*/  SHFL.IDX PT, R6, R5, RZ, 0x1f ;  /* 0x00001fff05067589 */ /* 0x0002a200000e0000 */
[----:B0-----:R-:W-:-:S13]  /*0080*/  ISETP.NE.OR P0, PT, R2, RZ, !P0 ;  /* 0x000000ff0200720c */ /* 0x001fda0004705670 */
[----:B-12---:R-:W-:Y:S05]  /*0090*/  @P0 BRA `(.L_x_1) ;  /* 0x0000000000200947 */ /* 0x006fea0003800000 */
[----:B------:R-:W-:Y:S02]  /*00a0*/  ULDC.64 UR4, c[0x0][0x198] ;  /* 0x0000660000047ab9 */ /* 0x000fe40000000a00 */
[----:B------:R-:W-:Y:S02]  /*00b0*/  UIADD3 UR6, UP0, UR4, 0xf0, URZ ;  /* 0x000000f004067890 */ /* 0x000fe4000ff1e03f */
[----:B------:R-:W-:Y:S02]  /*00c0*/  UIADD3 UR4, UP1, UR4, 0x1f0, URZ ;  /* 0x000001f004047890 */ /* 0x000fe4000ff3e03f */
[----:B------:R-:W-:Y:S02]  /*00d0*/  UIADD3.X UR7, URZ, UR5, URZ, UP0, !UPT ;  /* 0x000000053f077290 */ /* 0x000fe400087fe43f */
[----:B------:R-:W-:-:S07]  /*00e0*/  UIADD3.X UR5, URZ, UR5, URZ, UP1, !UPT ;  /* 0x000000053f057290 */ /* 0x000fce0008ffe43f */
[----:B------:R0:W-:Y:S02]  /*00f0*/  UTMACCTL.PF [UR6] ;  /* 0x00000000060079b9 */ /* 0x0001e40008040000 */
[----:B------:R0:W-:Y:S02]  /*0100*/  UTMACCTL.PF [UR4] ;  /* 0x00000000040079b9 */ /* 0x0001e40008040000 */
[----:B0-----:R-:W-:Y:S01]  /*0110*/  NOP ;  /* 0x0000000000007918 */ /* 0x001fe20000000000 */
.L_x_1:
[----:B------:R-:W-:Y:S05]  /*0120*/  BSYNC B0 ;  /* 0x0000000000007941 */ /* 0x000fea0003800000 */
.L_x_0:
[----:B------:R-:W0:Y:S02]  /*0130*/  SHFL.IDX PT, R7, R0, RZ, 0x1f ;  /* 0x00001fff00077589 */ /* 0x000e2400000e0000 */
[----:B0-----:R-:W-:-:S13]  /*0140*/  ISETP.NE.AND P0, PT, R7, RZ, PT ;  /* 0x000000ff0700720c */ /* 0x001fda0003f05270 */
[----:B------:R-:W-:Y:S05]  /*0150*/  @P0 BRA `(.L_x_2) ;  /* 0x00000000008c0947 */ /* 0x000fea0003800000 */
[----:B------:R-:W-:Y:S01]  /*0160*/  ELECT P0, URZ, PT ;  /* 0x00000000003f782f */ /* 0x000fe20003800000 */
[----:B------:R-:W-:-:S12]  /*0170*/  BSSY B0, `(.L_x_2) ;  /* 0x0000021000007945 */ /* 0x000fd80003800000 */
[----:B------:R-:W-:Y:S05]  /*0180*/  @!P0 BRA `(.L_x_3) ;  /* 0x00000000007c8947 */ /* 0x000fea0003800000 */
[----:B------:R-:W0:Y:S01]  /*0190*/  S2UR UR8, SR_CgaCtaId ;  /* 0x00000000000879c3 */ /* 0x000e220000008800 */
[----:B------:R-:W-:Y:S01]  /*01a0*/  UMOV UR4, 0x400 ;  /* 0x0000040000047882 */ /* 0x000fe20000000000 */
[----:B------:R-:W-:Y:S01]  /*01b0*/  UMOV UR5, 0x1 ;  /* 0x0000000100057882 */ /* 0x000fe20000000000 */
[----:B------:R-:W-:Y:S02]  /*01c0*/  UMOV UR6, 0x2 ;  /* 0x0000000200067882 */ /* 0x000fe40000000000 */
[----:B------:R-:W-:-:S04]  /*01d0*/  UIADD3 UR6, -UR6, 0x100000, URZ ;  /* 0x0010000006067890 */ /* 0x000fc8000fffe13f */
[----:B------:R-:W-:Y:S02]  /*01e0*/  USHF.L.U32 UR7, UR6, 0xb, URZ ;  /* 0x0000000b06077899 */ /* 0x000fe4000800063f */
[----:B------:R-:W-:Y:S02]  /*01f0*/  USHF.L.U32 UR6, UR6, 0x1, URZ ;  /* 0x0000000106067899 */ /* 0x000fe4000800063f */
[----:B0-----:R-:W-:Y:S02]  /*0200*/  ULEA UR8, UR8, UR4, 0x18 ;  /* 0x0000000408087291 */ /* 0x001fe4000f8ec03f */
[----:B------:R-:W-:-:S04]  /*0210*/  UIADD3 UR4, -UR5, 0x100000, URZ ;  /* 0x0010000005047890 */ /* 0x000fc8000fffe13f */
[----:B------:R-:W-:Y:S02]  /*0220*/  USHF.L.U32 UR5, UR4, 0xb, URZ ;  /* 0x0000000b04057899 */ /* 0x000fe4000800063f */
[----:B------:R-:W-:Y:S01]  /*0230*/  USHF.L.U32 UR4, UR4, 0x1, URZ ;  /* 0x0000000104047899 */ /* 0x000fe2000800063f */
[----:B------:R-:W0:Y:S11]  /*0240*/  FENCE.VIEW.ASYNC.S ;  /* 0x00000000000073c6 */ /* 0x000e360000000000 */
[----:B0-----:R0:W1:Y:S01]  /*0250*/  SYNCS.EXCH.64 URZ, [UR8], UR4 ;  /* 0x00000004083f75b2 */ /* 0x0010620008000100 */
[----:B------:R0:W2:Y:S01]  /*0260*/  SYNCS.EXCH.64 URZ, [UR8+0x48], UR6 ;  /* 0x00004806083f75b2 */ /* 0x0000a20008000100 */
[----:B------:R0:W3:Y:S01]  /*0270*/  SYNCS.EXCH.64 URZ, [UR8+0x8], UR4 ;  /* 0x00000804083f75b2 */ /* 0x0000e20008000100 */
[----:B------:R0:W4:Y:S01]  /*0280*/  SYNCS.EXCH.64 URZ, [UR8+0x50], UR6 ;  /* 0x00005006083f75b2 */ /* 0x0001220008000100 */
[----:B------:R0:W0:Y:S01]  /*0290*/  SYNCS.EXCH.64 URZ, [UR8+0x10], UR4 ;  /* 0x00001004083f75b2 */ /* 0x0000220008000100 */
        /* <DEDUP_REMOVED lines=13> */
[----:B------:R-:W-:Y:S01]  /*0370*/  NOP ;  /* 0x0000000000007918 */ /* 0x000fe20000000000 */
.L_x_3:
[----:B0-----:R-:W-:Y:S05]  /*0380*/  BSYNC B0 ;  /* 0x0000000000007941 */ /* 0x001fea0003800000 */
.L_x_2:
[----:B------:R-:W0:Y:S01]  /*0390*/  SHFL.IDX PT, R3, R0, RZ, 0x1f ;  /* 0x00001fff00037589 */ /* 0x000e2200000e0000 */
[----:B------:R-:W-:Y:S01]  /*03a0*/  SHF.R.S32.HI R4, RZ, 0x1f, R11 ;  /* 0x0000001fff047819 */ /* 0x000fe2000001140b */
[----:B------:R-:W5:Y:S01]  /*03b0*/  S2UR UR13, SR_CTAID.X ;  /* 0x00000000000d79c3 */ /* 0x000f620000002500 */
[----:B------:R-:W-:Y:S01]  /*03c0*/  ELECT P0, URZ, PT ;  /* 0x00000000003f782f */ /* 0x000fe20003800000 */
[----:B------:R1:W2:Y:S01]  /*03d0*/  SHFL.IDX PT, R8, R0, RZ, 0x1f ;  /* 0x00001fff00087589 */ /* 0x0002a200000e0000 */
[----:B------:R-:W-:Y:S02]  /*03e0*/  LEA.HI R4, R4, R11, RZ, 0x7 ;  /* 0x0000000b04047211 */ /* 0x000fe400078f38ff */
[----:B------:R-:W-:Y:S01]  /*03f0*/  ELECT P1, URZ, PT ;  /* 0x00000000003f782f */ /* 0x000fe20003820000 */
[----:B------:R-:W-:Y:S01]  /*0400*/  NOP ;  /* 0x0000000000007918 */ /* 0x000fe20000000000 */
[----:B------:R-:W3:Y:S01]  /*0410*/  S2R R16, SR_CTAID.Y ;  /* 0x0000000000107919 */ /* 0x000ee20000002600 */
[----:B------:R-:W-:Y:S01]  /*0420*/  LOP3.LUT R4, R4, 0xffffff80, RZ, 0xc0, !PT ;  /* 0xffffff8004047812 */ /* 0x000fe200078ec0ff */
[----:B------:R-:W-:Y:S01]  /*0430*/  ULDC UR4, c[0x0][0x150] ;  /* 0x0000540000047ab9 */ /* 0x000fe20000000800 */
[----:B------:R-:W4:Y:S01]  /*0440*/  LDC R12, c[0x0][0x144] ;  /* 0x00005100ff0c7b82 */ /* 0x000f220000000800 */
[----:B------:R2:W4:Y:S01]  /*0450*/  SHFL.IDX PT, R14, R5, RZ, 0x1f ;  /* 0x00001fff050e7589 */ /* 0x00052200000e0000 */
[----:B------:R-:W-:Y:S01]  /*0460*/  UMOV UR12, 0x80 ;  /* 0x00000080000c7882 */ /* 0x000fe20000000000 */
[----:B------:R-:W-:Y:S01]  /*0470*/  IMAD.IADD R10, R11, 0x1, -R4 ;  /* 0x000000010b0a7824 */ /* 0x000fe200078e0a04 */
[----:B------:R-:W-:Y:S01]  /*0480*/  NOP ;  /* 0x0000000000007918 */ /* 0x000fe20000000000 */
[C---:B------:R-:W-:Y:S01]  /*0490*/  VIADD R38, R6.reuse, 0xffffffff ;  /* 0xffffffff06267836 */ /* 0x040fe20000000000 */
[----:B------:R-:W-:-:S02]  /*04a0*/  ISETP.NE.AND P4, PT, R6, RZ, PT ;  /* 0x000000ff0600720c */ /* 0x000fc40003f85270 */
[----:B------:R-:W-:Y:S01]  /*04b0*/  SHF.R.S32.HI R19, RZ, 0x1f, R10 ;  /* 0x0000001fff137819 */ /* 0x000fe2000001140a */
[----:B------:R-:W4:Y:S01]  /*04c0*/  LDC R13, c[0x0][0x140] ;  /* 0x00005000ff0d7b82 */ /* 0x000f220000000800 */
[----:B------:R-:W-:Y:S02]  /*04d0*/  ISETP.GE.U32.AND P6, PT, R38, 0x2, PT ;  /* 0x000000022600780c */ /* 0x000fe40003fc6070 */
[----:B0-----:R-:W-:Y:S02]  /*04e0*/  ISETP.NE.OR P0, PT, R3, RZ, !P0 ;  /* 0x000000ff0300720c */ /* 0x001fe40004705670 */
[----:B------:R-:W-:Y:S02]  /*04f0*/  LEA.HI R3, R19, R10, RZ, 0x3 ;  /* 0x0000000a13037211 */ /* 0x000fe400078f18ff */
[----:B-----5:R-:W-:Y:S01]  /*0500*/  I2FP.F32.U32 R4, UR13 ;  /* 0x0000000d00047c45 */ /* 0x020fe20008201000 */
[----:B------:R-:W0:Y:S01]  /*0510*/  LDC R27, c[0x0][0x148] ;  /* 0x00005200ff1b7b82 */ /* 0x000e220000000800 */
[----:B-1----:R-:W-:-:S02]  /*0520*/  SHF.R.S32.HI R0, RZ, 0x3, R3 ;  /* 0x00000003ff007819 */ /* 0x002fc40000011403 */
[----:B--2---:R-:W-:Y:S01]  /*0530*/  ISETP.NE.OR P1, PT, R8, RZ, !P1 ;  /* 0x000000ff0800720c */ /* 0x004fe20004f25670 */
[----:B------:R-:W-:Y:S01]  /*0540*/  FMUL R9, R4, UR4 ;  /* 0x0000000404097c20 */ /* 0x000fe20008400000 */
[----:B------:R-:W-:Y:S01]  /*0550*/  SHF.R.S32.HI R3, RZ, 0x1f, R3 ;  /* 0x0000001fff037819 */ /* 0x000fe20000011403 */
[----:B------:R-:W-:Y:S01]  /*0560*/  ULDC UR4, c[0x0][0x154] ;  /* 0x0000550000047ab9 */ /* 0x000fe20000000800 */
[----:B------:R-:W-:Y:S01]  /*0570*/  SHF.R.S32.HI R8, RZ, 0x1f, R7 ;  /* 0x0000001fff087819 */ /* 0x000fe20000011407 */
[----:B------:R-:W-:Y:S01]  /*0580*/  VOTEU.ALL UP1, P0 ;  /* 0x00000000003f7886 */ /* 0x000fe20000020000 */
[----:B------:R-:W-:Y:S01]  /*0590*/  LEA.HI R4, R3, R0, RZ, 0x2 ;  /* 0x0000000003047211 */ /* 0x000fe200078f10ff */
[----:B------:R-:W1:Y:S01]  /*05a0*/  F2I.U32.TRUNC.NTZ R9, R9 ;  /* 0x0000000900097305 */ /* 0x000e62000020f000 */
[----:B------:R-:W-:Y:S01]  /*05b0*/  LEA.HI R8, R8, R7, RZ, 0x2 ;  /* 0x0000000708087211 */ /* 0x000fe200078f10ff */
[----:B------:R-:W-:Y:S01]  /*05c0*/  VOTEU.ALL UP0, P0 ;  /* 0x00000000003f7886 */ /* 0x000fe20000000000 */
[----:B------:R-:W-:Y:S01]  /*05d0*/  SHF.R.S32.HI R3, RZ, 0x1f, R2 ;  /* 0x0000001fff037819 */ /* 0x000fe20000011402 */
[----:B------:R-:W2:Y:S01]  /*05e0*/  @!UP1 S2UR UR7, SR_CgaCtaId ;  /* 0x00000000000799c3 */ /* 0x000ea20000008800 */
[----:B------:R-:W-:Y:S01]  /*05f0*/  LOP3.LUT R5, R4, 0xfffffffc, RZ, 0xc0, !PT ;  /* 0xfffffffc04057812 */ /* 0x000fe200078ec0ff */
[----:B------:R-:W-:Y:S01]  /*0600*/  VOTEU.ALL UP2, P1 ;  /* 0x00000000003f7886 */ /* 0x000fe20000840000 */
[----:B------:R-:W-:Y:S01]  /*0610*/  LOP3.LUT R8, R8, 0x3ffffffc, RZ, 0xc0, !PT ;  /* 0x3ffffffc08087812 */ /* 0x000fe200078ec0ff */
[----:B------:R-:W-:Y:S01]  /*0620*/  @!UP1 UMOV UR6, 0x400 ;  /* 0x0000040000069882 */ /* 0x000fe20000000000 */
[----:B------:R-:W-:Y:S01]  /*0630*/  LEA.HI R3, R3, R2, RZ, 0x2 ;  /* 0x0000000203037211 */ /* 0x000fe200078f10ff */
[----:B------:R-:W-:Y:S01]  /*0640*/  IMAD.IADD R5, R0, 0x1, -R5 ;  /* 0x0000000100057824 */ /* 0x000fe200078e0a05 */
[----:B------:R-:W-:Y:S01]  /*0650*/  @!UP2 UMOV UR9, 0x400 ;  /* 0x000004000009a882 */ /* 0x000fe20000000000 */
[----:B------:R-:W-:Y:S01]  /*0660*/  IMAD.IADD R8, R7, 0x1, -R8 ;  /* 0x0000000107087824 */ /* 0x000fe200078e0a08 */
[----:B------:R-:W-:Y:S01]  /*0670*/  LOP3.LUT R3, R3, 0xfffffffc, RZ, 0xc0, !PT ;  /* 0xfffffffc03037812 */ /* 0x000fe200078ec0ff */
[----:B------:R-:W5:Y:S01]  /*0680*/  @!UP2 S2UR UR10, SR_CgaCtaId ;  /* 0x00000000000aa9c3 */ /* 0x000f620000008800 */
[----:B-1----:R-:W-:Y:S01]  /*0690*/  IMAD.MOV R9, RZ, RZ, -R9 ;  /* 0x000000ffff097224 */ /* 0x002fe200078e0a09 */
[----:B------:R-:W-:Y:S01]  /*06a0*/  VOTEU.ALL UP3, P1 ;  /* 0x00000000003f7886 */ /* 0x000fe20000860000 */
[----:B------:R-:W-:Y:S01]  /*06b0*/  IMAD R5, R8, 0x4, R5 ;  /* 0x0000000408057824 */ /* 0x000fe200078e0205 */
[----:B------:R-:W-:Y:S01]  /*06c0*/  VOTEU.ALL UP4, P1 ;  /* 0x00000000003f7886 */ /* 0x000fe20000880000 */
[----:B------:R-:W-:Y:S01]  /*06d0*/  IMAD.IADD R18, R2, 0x1, -R3 ;  /* 0x0000000102127824 */ /* 0x000fe200078e0a03 */
[----:B---3--:R-:W-:Y:S01]  /*06e0*/  I2FP.F32.U32 R2, R16 ;  /* 0x0000001000027245 */ /* 0x008fe20000201000 */
[----:B----4-:R-:W-:Y:S01]  /*06f0*/  IMAD R25, R12, R9, UR13 ;  /* 0x0000000d0c197e24 */ /* 0x010fe2000f8e0209 */
[C---:B------:R-:W-:Y:S01]  /*0700*/  LEA.HI R0, R5.reuse, R5, RZ, 0x1 ;  /* 0x0000000505007211 */ /* 0x040fe200078f08ff */
[C---:B------:R-:W-:Y:S01]  /*0710*/  IMAD.SHL.U32 R12, R5.reuse, 0x4, RZ ;  /* 0x00000004050c7824 */ /* 0x040fe200078e00ff */
[----:B------:R-:W-:Y:S01]  /*0720*/  VOTEU.ALL UP5, P1 ;  /* 0x00000000003f7886 */ /* 0x000fe200008a0000 */
[----:B------:R-:W-:Y:S01]  /*0730*/  FMUL R2, R2, UR4 ;  /* 0x0000000402027c20 */ /* 0x000fe20008400000 */
[----:B------:R-:W-:Y:S01]  /*0740*/  LOP3.LUT R0, R0, 0xfffffffe, RZ, 0xc0, !PT ;  /* 0xfffffffe00007812 */ /* 0x000fe200078ec0ff */
[----:B------:R-:W-:Y:S01]  /*0750*/  UMOV UR4, 0x20 ;  /* 0x0000002000047882 */ /* 0x000fe20000000000 */
[----:B--2---:R-:W-:Y:S01]  /*0760*/  @!UP1 ULEA UR8, UR7, UR6, 0x18 ;  /* 0x0000000607089291 */ /* 0x004fe2000f8ec03f */
[----:B------:R-:W-:Y:S01]  /*0770*/  LOP3.LUT R12, R5, 0xc, R12, 0x78, !PT ;  /* 0x0000000c050c7812 */ /* 0x000fe200078e780c */
[----:B------:R-:W-:-:S04]  /*0780*/  @!UP1 UIADD3 UR4, -UR4, 0x100000, URZ ;  /* 0x0010000004049890 */ /* 0x000fc8000fffe13f */
[----:B------:R-:W-:Y:S02]  /*0790*/  @!UP1 USHF.L.U32 UR5, UR4, 0xb, URZ ;  /* 0x0000000b04059899 */ /* 0x000fe4000800063f */
[----:B------:R-:W-:Y:S01]  /*07a0*/  @!UP1 USHF.L.U32 UR4, UR4, 0x1, URZ ;  /* 0x0000000104049899 */ /* 0x000fe2000800063f */
[----:B------:R-:W-:Y:S01]  /*07b0*/  IMAD.IADD R0, R5, 0x1, -R0 ;  /* 0x0000000105007824 */ /* 0x000fe200078e0a00 */
[----:B------:R-:W1:Y:S01]  /*07c0*/  F2I.U32.TRUNC.NTZ R2, R2 ;  /* 0x0000000200027305 */ /* 0x000e62000020f000 */
[----:B------:R-:W-:-:S04]  /*07d0*/  @!UP2 UIADD3 UR6, -UR12, 0x100000, URZ ;  /* 0x001000000c06a890 */ /* 0x000fc8000fffe13f */
[----:B------:R-:W-:Y:S02]  /*07e0*/  @!UP2 USHF.L.U32 UR7, UR6, 0xb, URZ ;  /* 0x0000000b0607a899 */ /* 0x000fe4000800063f */
[----:B------:R-:W-:Y:S01]  /*07f0*/  @!UP2 USHF.L.U32 UR6, UR6, 0x1, URZ ;  /* 0x000000010606a899 */ /* 0x000fe2000800063f */
[----:B------:R-:W-:Y:S01]  /*0800*/  ISETP.EQ.U32.AND P3, PT, R13, 0x1, PT ;  /* 0x000000010d00780c */ /* 0x000fe20003f62070 */
[----:B------:R-:W-:Y:S01]  /*0810*/  VOTEU.ALL UP1, P0 ;  /* 0x00000000003f7886 */ /* 0x000fe20000020000 */
[----:B------:R-:W-:Y:S01]  /*0820*/  ISETP.NE.AND P2, PT, R0, R25, PT ;  /* 0x000000190000720c */ /* 0x000fe20003f45270 */
[----:B------:R-:W-:Y:S01]  /*0830*/  IMAD.MOV.U32 R13, RZ, RZ, 0x1 ;  /* 0x00000001ff0d7424 */ /* 0x000fe200078e00ff */
[----:B-----5:R-:W-:Y:S01]  /*0840*/  @!UP2 ULEA UR9, UR10, UR9, 0x18 ;  /* 0x000000090a09a291 */ /* 0x020fe2000f8ec03f */
[----:B------:R-:W-:Y:S01]  /*0850*/  LOP3.LUT P0, RZ, R10, 0x7, RZ, 0xc0, !PT ;  /* 0x000000070aff7812 */ /* 0x000fe2000780c0ff */
[----:B------:R-:W-:Y:S01]  /*0860*/  VOTEU.ALL UP2, P1 ;  /* 0x00000000003f7886 */ /* 0x000fe20000840000 */
[----:B------:R-:W-:Y:S01]  /*0870*/  ISETP.NE.AND P1, PT, R18, 0x3, PT ;  /* 0x000000031200780c */ /* 0x000fe20003f25270 */
[----:B------:R-:W2:Y:S02]  /*0880*/  FENCE.VIEW.ASYNC.S ;  /* 0x00000000000073c6 */ /* 0x000ea40000000000 */
[----:B--2---:R2:W3:Y:S01]  /*0890*/  @!UP0 SYNCS.EXCH.64 URZ, [UR8+0xc0], UR4 ;  /* 0x0000c004083f85b2 */ /* 0x0044e20008000100 */
[----:B------:R-:W-:-:S02]  /*08a0*/  ISETP.LT.U32.AND P0, PT, R12, 0x2, !P0 ;  /* 0x000000020c00780c */ /* 0x000fc40004701070 */
[----:B------:R-:W-:Y:S01]  /*08b0*/  ISETP.EQ.OR P1, PT, R18, RZ, !P1 ;  /* 0x000000ff1200720c */ /* 0x000fe20004f22670 */
[----:B-1----:R-:W-:Y:S01]  /*08c0*/  IMAD.MOV R24, RZ, RZ, -R2 ;  /* 0x000000ffff187224 */ /* 0x002fe200078e0a02 */
[----:B------:R-:W-:Y:S02]  /*08d0*/  R2UR UR11, R14 ;  /* 0x000000000e0b72ca */ /* 0x000fe400000e0000 */
[----:B------:R-:W-:Y:S01]  /*08e0*/  @P2 LEA.HI R0, R12, R12, RZ, 0x1 ;  /* 0x0000000c0c002211 */ /* 0x000fe200078f08ff */
[----:B0-----:R-:W-:Y:S01]  /*08f0*/  IMAD R3, R27, R24, R16 ;  /* 0x000000181b037224 */ /* 0x001fe200078e0210 */
[----:B------:R-:W-:Y:S02]  /*0900*/  ISETP.EQ.AND P1, PT, R6, RZ, P1 ;  /* 0x000000ff0600720c */ /* 0x000fe40000f22270 */
[----:B------:R-:W-:Y:S02]  /*0910*/  @P2 SHF.R.S32.HI R0, RZ, 0x1, R0 ;  /* 0x00000001ff002819 */ /* 0x000fe40000011400 */
[----:B------:R-:W-:Y:S01]  /*0920*/  SEL R7, RZ, 0x1, !P1 ;  /* 0x00000001ff077807 */ /* 0x000fe20004800000 */
[----:B------:R2:W0:Y:S01]  /*0930*/  @!UP1 SYNCS.EXCH.64 URZ, [UR8+0xc8], UR4 ;  /* 0x0000c804083f95b2 */ /* 0x0004220008000100 */
[----:B------:R-:W-:Y:S01]  /*0940*/  @P2 ISETP.NE.AND P5, PT, R0, R3, PT ;  /* 0x000000030000220c */ /* 0x000fe20003fa5270 */
[----:B------:R-:W-:Y:S01]  /*0950*/  NOP ;  /* 0x0000000000007918 */ /* 0x000fe20000000000 */
[----:B------:R-:W-:-:S02]  /*0960*/  SEL R0, RZ, 0x1, !P0 ;  /* 0x00000001ff007807 */ /* 0x000fc40004000000 */
[----:B------:R-:W-:Y:S02]  /*0970*/  @P2 SEL R13, RZ, 0x1, P5 ;  /* 0x00000001ff0d2807 */ /* 0x000fe40002800000 */
[----:B------:R-:W-:Y:S02]  /*0980*/  SEL R7, R7, 0x2, P6 ;  /* 0x0000000207077807 */ /* 0x000fe40003000000 */
[----:B------:R-:W-:Y:S01]  /*0990*/  LOP3.LUT R13, R13, R0, RZ, 0xc0, !PT ;  /* 0x000000000d0d7212 */ /* 0x000fe200078ec0ff */
[----:B------:R2:W1:Y:S01]  /*09a0*/  @!UP2 SYNCS.EXCH.64 URZ, [UR9+0xa0], UR6 ;  /* 0x0000a006093fa5b2 */ /* 0x0004620008000100 */
[----:B------:R2:W4:Y:S01]  /*09b0*/  @!UP3 SYNCS.EXCH.64 URZ, [UR9+0xa8], UR6 ;  /* 0x0000a806093fb5b2 */ /* 0x0005220008000100 */
[----:B------:R2:W0:Y:S01]  /*09c0*/  @!UP4 SYNCS.EXCH.64 URZ, [UR9+0xb0], UR6 ;  /* 0x0000b006093fc5b2 */ /* 0x0004220008000100 */
[----:B------:R2:W0:Y:S01]  /*09d0*/  @!UP5 SYNCS.EXCH.64 URZ, [UR9+0xb8], UR6 ;  /* 0x0000b806093fd5b2 */ /* 0x0004220008000100 */
[----:B------:R-:W-:Y:S01]  /*09e0*/  NOP ;  /* 0x0000000000007918 */ /* 0x000fe20000000000 */
[----:B--23--:R-:W-:Y:S05]  /*09f0*/  @!P3 BRA `(.L_x_4) ;  /* 0x000000000008b947 */ /* 0x00cfea0003800000 */
[----:B01--4-:R-:W-:Y:S01]  /*0a00*/  UCGABAR_ARV ;  /* 0x00000000000079c7 */ /* 0x013fe20008000000 */
[----:B------:R-:W-:Y:S05]  /*0a10*/  BRA `(.L_x_5) ;  /* 0x0000000000047947 */ /* 0x000fea0003800000 */
.L_x_4:
[----:B01--4-:R-:W-:Y:S01]  /*0a20*/  NOP ;  /* 0x0000000000007918 */ /* 0x013fe20000000000 */
.L_x_5:
[----:B------:R-:W-:Y:S01]  /*0a30*/  ULDC.64 UR4, c[0x0][0x598] ;  /* 0x0001660000047ab9 */ /* 0x000fe20000000a00 */
[----:B------:R-:W-:Y:S01]  /*0a40*/  ULDC.64 UR14, c[0x0][0x208] ;  /* 0x00008200000e7ab9 */ /* 0x000fe20000000a00 */
[----:B------:R-:W-:-:S04]  /*0a50*/  ISETP.NE.U32.AND P0, PT, RZ, UR4, PT ;  /* 0x00000004ff007c0c */ /* 0x000fc8000bf05070 */
[----:B------:R-:W-:-:S13]  /*0a60*/  ISETP.NE.AND.EX P0, PT, RZ, UR5, PT, P0 ;  /* 0x00000005ff007c0c */ /* 0x000fda000bf05300 */
[----:B------:R-:W-:Y:S05]  /*0a70*/  @!P0 BRA `(.L_x_6) ;  /* 0x00000000001c8947 */ /* 0x000fea0003800000 */
[----:B------:R-:W0:Y:S02]  /*0a80*/  LDC.64 R2, c[0x0][0x598] ;  /* 0x00016600ff027b82 */ /* 0x000e240000000a00 */
[----:B0-----:R-:W2:Y:S02]  /*0a90*/  LDG.E.64 R2, desc[UR14][R2.64] ;  /* 0x0000000e02027981 */ /* 0x001ea4000c1e1b00 */
[----:B--2---:R-:W-:-:S04]  /*0aa0*/  ISETP.NE.U32.AND P0, PT, R2, RZ, PT ;  /* 0x000000ff0200720c */ /* 0x004fc80003f05070 */
[----:B------:R-:W-:-:S13]  /*0ab0*/  ISETP.NE.AND.EX P0, PT, R3, RZ, PT, P0 ;  /* 0x000000ff0300720c */ /* 0x000fda0003f05300 */
[----:B------:R-:W-:Y:S05]  /*0ac0*/  @!P0 BRA `(.L_x_6) ;  /* 0x0000000000088947 */ /* 0x000fea0003800000 */
[----:B------:R0:W5:Y:S01]  /*0ad0*/  LD.E R14, desc[UR14][R2.64] ;  /* 0x0000000e020e7980 */ /* 0x000162000c101900 */
[----:B------:R-:W-:Y:S05]  /*0ae0*/  BRA `(.L_x_7) ;  /* 0x0000000000207947 */ /* 0x000fea0003800000 */
.L_x_6:
[----:B------:R-:W-:Y:S02]  /*0af0*/  ULDC.64 UR4, c[0x0][0x588] ;  /* 0x0001620000047ab9 */ /* 0x000fe40000000a00 */
[----:B------:R-:W-:-:S04]  /*0b00*/  ISETP.NE.U32.AND P0, PT, RZ, UR4, PT ;  /* 0x00000004ff007c0c */ /* 0x000fc8000bf05070 */
[----:B------:R-:W-:-:S13]  /*0b10*/  ISETP.NE.AND.EX P0, PT, RZ, UR5, PT, P0 ;  /* 0x00000005ff007c0c */ /* 0x000fda000bf05300 */
[----:B------:R-:W-:Y:S05]  /*0b20*/  @!P0 BRA `(.L_x_8) ;  /* 0x00000000000c8947 */ /* 0x000fea0003800000 */
[----:B------:R-:W0:Y:S02]  /*0b30*/  LDC.64 R14, c[0x0][0x588] ;  /* 0x00016200ff0e7b82 */ /* 0x000e240000000a00 */
[----:B0-----:R1:W5:Y:S01]  /*0b40*/  LDG.E R14, desc[UR14][R14.64] ;  /* 0x0000000e0e0e7981 */ /* 0x001362000c1e1900 */
[----:B------:R-:W-:Y:S05]  /*0b50*/  BRA `(.L_x_7) ;  /* 0x0000000000047947 */ /* 0x000fea0003800000 */
.L_x_8:
[----:B------:R-:W2:Y:S02]  /*0b60*/  LDC R14, c[0x0][0x580] ;  /* 0x00016000ff0e7b82 */ /* 0x000ea40000000800 */
.L_x_7:
[----:B------:R-:W-:Y:S02]  /*0b70*/  ULDC.64 UR4, c[0x0][0x5a0] ;  /* 0x0001680000047ab9 */ /* 0x000fe40000000a00 */
[----:B------:R-:W-:-:S04]  /*0b80*/  ISETP.NE.U32.AND P0, PT, RZ, UR4, PT ;  /* 0x00000004ff007c0c */ /* 0x000fc8000bf05070 */
[----:B------:R-:W-:-:S13]  /*0b90*/  ISETP.NE.AND.EX P0, PT, RZ, UR5, PT, P0 ;  /* 0x00000005ff007c0c */ /* 0x000fda000bf05300 */
[----:B------:R-:W-:Y:S05]  /*0ba0*/  @!P0 BRA `(.L_x_9) ;  /* 0x00000000001c8947 */ /* 0x000fea0003800000 */
[----:B0-----:R-:W0:Y:S02]  /*0bb0*/  LDC.64 R2, c[0x0][0x5a0] ;  /* 0x00016800ff027b82 */ /* 0x001e240000000a00 */
[----:B0-----:R-:W3:Y:S02]  /*0bc0*/  LDG.E.64 R2, desc[UR14][R2.64] ;  /* 0x0000000e02027981 */ /* 0x001ee4000c1e1b00 */
[----:B---3--:R-:W-:-:S04]  /*0bd0*/  ISETP.NE.U32.AND P0, PT, R2, RZ, PT ;  /* 0x000000ff0200720c */ /* 0x008fc80003f05070 */
[----:B------:R-:W-:-:S13]  /*0be0*/  ISETP.NE.AND.EX P0, PT, R3, RZ, PT, P0 ;  /* 0x000000ff0300720c */ /* 0x000fda0003f05300 */
[----:B------:R-:W-:Y:S05]  /*0bf0*/  @!P0 BRA `(.L_x_9) ;  /* 0x0000000000088947 */ /* 0x000fea0003800000 */
[----:B-1----:R0:W5:Y:S01]  /*0c00*/  LD.E R15, desc[UR14][R2.64] ;  /* 0x0000000e020f7980 */ /* 0x002162000c101900 */
[----:B------:R-:W-:Y:S05]  /*0c10*/  BRA `(.L_x_10) ;  /* 0x0000000000207947 */ /* 0x000fea0003800000 */
.L_x_9:
[----:B------:R-:W-:Y:S02]  /*0c20*/  ULDC.64 UR4, c[0x0][0x590] ;  /* 0x0001640000047ab9 */ /* 0x000fe40000000a00 */
[----:B------:R-:W-:-:S04]  /*0c30*/  ISETP.NE.U32.AND P0, PT, RZ, UR4, PT ;  /* 0x00000004ff007c0c */ /* 0x000fc8000bf05070 */
[----:B------:R-:W-:-:S13]  /*0c40*/  ISETP.NE.AND.EX P0, PT, RZ, UR5, PT, P0 ;  /* 0x00000005ff007c0c */ /* 0x000fda000bf05300 */
[----:B------:R-:W-:Y:S05]  /*0c50*/  @!P0 BRA `(.L_x_11) ;  /* 0x00000000000c8947 */ /* 0x000fea0003800000 */
[----:B0-----:R-:W1:Y:S02]  /*0c60*/  LDC.64 R2, c[0x0][0x590] ;  /* 0x00016400ff027b82 */ /* 0x001e640000000a00 */
[----:B-1----:R1:W5:Y:S01]  /*0c70*/  LDG.E R15, desc[UR14][R2.64] ;  /* 0x0000000e020f7981 */ /* 0x002362000c1e1900 */
[----:B------:R-:W-:Y:S05]  /*0c80*/  BRA `(.L_x_10) ;  /* 0x0000000000047947 */ /* 0x000fea0003800000 */
.L_x_11:
[----:B-1----:R-:W3:Y:S02]  /*0c90*/  LDC R15, c[0x0][0x584] ;  /* 0x00016100ff0f7b82 */ /* 0x002ee40000000800 */
.L_x_10:
[----:B------:R-:W4:Y:S01]  /*0ca0*/  LDC R0, c[0x0][0x65c] ;  /* 0x00019700ff007b82 */ /* 0x000f220000000800 */
[----:B------:R-:W-:Y:S01]  /*0cb0*/  ULDC UR8, c[0x0][0x28c] ;  /* 0x0000a30000087ab9 */ /* 0x000fe20000000800 */
[----:B------:R-:W-:Y:S01]  /*0cc0*/  ISETP.NE.AND P0, PT, R6, 0x2, PT ;  /* 0x000000020600780c */ /* 0x000fe20003f05270 */
[----:B------:R-:W-:Y:S01]  /*0cd0*/  UIADD3 UR8, UR8, 0x7f, URZ ;  /* 0x0000007f08087890 */ /* 0x000fe2000fffe03f */
[----:B------:R-:W-:Y:S01]  /*0ce0*/  IMAD.U32 R4, RZ, RZ, UR13 ;  /* 0x0000000dff047e24 */ /* 0x000fe2000f8e00ff */
[----:B------:R-:W-:Y:S01]  /*0cf0*/  UMOV UR5, URZ ;  /* 0x0000003f00057c82 */ /* 0x000fe20008000000 */
[----:B------:R-:W-:Y:S01]  /*0d00*/  UMOV UR4, URZ ;  /* 0x0000003f00047c82 */ /* 0x000fe20008000000 */
[----:B------:R-:W-:-:S04]  /*0d10*/  USHF.R.S32.HI UR9, URZ, 0x1f, UR8 ;  /* 0x0000001f3f097899 */ /* 0x000fc80008011408 */
[----:B------:R-:W-:Y:S01]  /*0d20*/  ULEA.HI UR9, UR9, UR8, URZ, 0x7 ;  /* 0x0000000809097291 */ /* 0x000fe2000f8f383f */
[----:B----4-:R-:W-:-:S13]  /*0d30*/  ISETP.NE.AND P2, PT, R0, 0x1, PT ;  /* 0x000000010000780c */ /* 0x010fda0003f45270 */
[----:B01----:R-:W0:Y:S01]  /*0d40*/  @P2 LDC R3, c[0x0][0x10] ;  /* 0x00000400ff032b82 */ /* 0x003e220000000800 */
[----:B------:R-:W-:Y:S02]  /*0d50*/  @P2 IMAD.MOV.U32 R17, RZ, RZ, RZ ;  /* 0x000000ffff112224 */ /* 0x000fe400078e00ff */
[----:B------:R-:W-:-:S05]  /*0d60*/  @P2 IMAD.MOV.U32 R5, RZ, RZ, RZ ;  /* 0x000000ffff052224 */ /* 0x000fca00078e00ff */
[----:B------:R-:W1:Y:S01]  /*0d70*/  @!P2 LDC R9, c[0x0][0xc] ;  /* 0x00000300ff09ab82 */ /* 0x000e620000000800 */
[----:B------:R-:W-:Y:S01]  /*0d80*/  ULDC UR6, c[0x0][0xc] ;  /* 0x0000030000067ab9 */ /* 0x000fe20000000800 */
[----:B------:R-:W-:Y:S02]  /*0d90*/  ULDC UR7, c[0x0][0x10] ;  /* 0x0000040000077ab9 */ /* 0x000fe40000000800 */
[----:B------:R-:W-:-:S04]  /*0da0*/  UIMAD.WIDE.U32 UR6, UR6, UR7, URZ ;  /* 0x00000007060672a5 */ /* 0x000fc8000f8e003f */
[----:B------:R-:W4:Y:S01]  /*0db0*/  LDC R8, c[0x0][0x14] ;  /* 0x00000500ff087b82 */ /* 0x000f220000000800 */
[----:B0-----:R-:W-:Y:S01]  /*0dc0*/  @P2 IMAD.WIDE.U32 R2, R3, UR13, R16 ;  /* 0x0000000d03022c25 */ /* 0x001fe2000f8e0010 */
[----:B------:R-:W-:-:S03]  /*0dd0*/  USHF.R.S32.HI UR13, URZ, 0x7, UR9 ;  /* 0x000000073f0d7899 */ /* 0x000fc60008011409 */
[----:B------:R-:W-:Y:S02]  /*0de0*/  @P2 IMAD.IADD R3, R3, 0x1, R5 ;  /* 0x0000000103032824 */ /* 0x000fe400078e0205 */
[----:B------:R-:W-:Y:S02]  /*0df0*/  IMAD.MOV.U32 R5, RZ, RZ, RZ ;  /* 0x000000ffff057224 */ /* 0x000fe400078e00ff */
[----:B-1----:R-:W-:-:S04]  /*0e00*/  @!P2 IMAD.WIDE.U32 R4, R16, R9, R4 ;  /* 0x000000091004a225 */ /* 0x002fc800078e0004 */
[----:B------:R-:W-:Y:S02]  /*0e10*/  @!P2 IMAD.MOV.U32 R2, RZ, RZ, R4 ;  /* 0x000000ffff02a224 */ /* 0x000fe400078e0004 */
[C---:B----4-:R-:W-:Y:S02]  /*0e20*/  IMAD R21, R8.reuse, UR7, RZ ;  /* 0x0000000708157c24 */ /* 0x050fe4000f8e02ff */
[----:B------:R-:W-:Y:S01]  /*0e30*/  IMAD.WIDE.U32 R8, R8, UR6, RZ ;  /* 0x0000000608087c25 */ /* 0x000fe2000f8e00ff */
[----:B------:R-:W-:-:S03]  /*0e40*/  ULDC.64 UR6, c[0x0][0x650] ;  /* 0x0001940000067ab9 */ /* 0x000fc60000000a00 */
[----:B------:R-:W-:Y:S02]  /*0e50*/  @!P2 IMAD.MOV.U32 R3, RZ, RZ, R5 ;  /* 0x000000ffff03a224 */ /* 0x000fe400078e0005 */
[----:B------:R-:W-:Y:S01]  /*0e60*/  IMAD.IADD R0, R9, 0x1, R21 ;  /* 0x0000000109007824 */ /* 0x000fe200078e0215 */
[----:B------:R-:W-:Y:S06]  /*0e70*/  @P0 BRA `(.L_x_12) ;  /* 0x0000000000200947 */ /* 0x000fec0003800000 */
[----:B------:R-:W-:Y:S01]  /*0e80*/  UISETP.GE.U32.AND UP0, UPT, UR13, 0x9, UPT ;  /* 0x000000090d00788c */ /* 0x000fe2000bf06070 */
[----:B------:R-:W-:Y:S01]  /*0e90*/  IADD3 R2, P0, R2, R8, RZ ;  /* 0x0000000802027210 */ /* 0x000fe20007f1e0ff */
[----:B------:R-:W-:-:S04]  /*0ea0*/  UIMAD.WIDE.U32 UR4, UR13, 0x38e38e39, URZ ;  /* 0x38e38e390d0478a5 */ /* 0x000fc8000f8e003f */
[----:B------:R-:W-:Y:S01]  /*0eb0*/  USHF.R.U32.HI UR5, URZ, 0x1, UR5 ;  /* 0x000000013f057899 */ /* 0x000fe20008011605 */
[----:B------:R-:W-:Y:S02]  /*0ec0*/  IMAD.X R3, R0, 0x1, R3, P0 ;  /* 0x0000000100037824 */ /* 0x000fe400000e0603 */
[----:B------:R-:W-:Y:S02]  /*0ed0*/  UMOV UR4, URZ ;  /* 0x0000003f00047c82 */ /* 0x000fe40008000000 */
[----:B------:R-:W-:Y:S02]  /*0ee0*/  @UP0 ULOP3.LUT UR4, UR5, 0x1, URZ, 0xc0, !UPT ;  /* 0x0000000105040892 */ /* 0x000fe4000f8ec03f */
[----:B------:R-:W-:-:S12]  /*0ef0*/  UIMAD UR5, UR5, -0x9, UR13 ;  /* 0xfffffff7050578a4 */ /* 0x000fd8000f8e020d */
.L_x_12:
[----:B------:R-:W-:Y:S01]  /*0f00*/  ISETP.GE.U32.AND P0, PT, R2, UR6, PT ;  /* 0x0000000602007c0c */ /* 0x000fe2000bf06070 */
[----:B------:R-:W-:Y:S01]  /*0f10*/  IMAD.MOV.U32 R6, RZ, RZ, -0x1 ;  /* 0xffffffffff067424 */ /* 0x000fe200078e00ff */
[----:B------:R-:W-:Y:S01]  /*0f20*/  PRMT R20, RZ, 0x7610, R20 ;  /* 0x00007610ff147816 */ /* 0x000fe20000000014 */
[----:B------:R-:W-:Y:S01]  /*0f30*/  IMAD.MOV.U32 R5, RZ, RZ, -0x1 ;  /* 0xffffffffff057424 */ /* 0x000fe200078e00ff */
[----:B------:R-:W-:Y:S01]  /*0f40*/  ISETP.GE.U32.AND.EX P0, PT, R3, UR7, PT, P0 ;  /* 0x0000000703007c0c */ /* 0x000fe2000bf06100 */
[----:B------:R-:W-:-:S12]  /*0f50*/  IMAD.MOV.U32 R4, RZ, RZ, -0x1 ;  /* 0xffffffffff047424 */ /* 0x000fd800078e00ff */
[----:B------:R-:W-:Y:S05]  /*0f60*/  @P0 BRA `(.L_x_13) ;  /* 0x0000000400240947 */ /* 0x000fea0003800000 */
[----:B------:R-:W0:Y:S01]  /*0f70*/  LDC.64 R30, c[0x0][0x628] ;  /* 0x00018a00ff1e7b82 */ /* 0x000e220000000a00 */
[----:B------:R-:W-:Y:S02]  /*0f80*/  IMAD.MOV.U32 R4, RZ, RZ, R2 ;  /* 0x000000ffff047224 */ /* 0x000fe400078e0002 */
[----:B------:R-:W-:-:S05]  /*0f90*/  IMAD.MOV.U32 R5, RZ, RZ, R3 ;  /* 0x000000ffff057224 */ /* 0x000fca00078e0003 */
[----:B------:R-:W1:Y:S08]  /*0fa0*/  LDC R6, c[0x0][0x630] ;  /* 0x00018c00ff067b82 */ /* 0x000e700000000800 */
[----:B------:R-:W4:Y:S01]  /*0fb0*/  LDC.64 R32, c[0x0][0x620] ;  /* 0x00018800ff207b82 */ /* 0x000f220000000a00 */
[----:B0-----:R-:W-:-:S04]  /*0fc0*/  ISETP.NE.U32.AND P0, PT, R30, RZ, PT ;  /* 0x000000ff1e00720c */ /* 0x001fc80003f05070 */
[----:B------:R-:W-:-:S13]  /*0fd0*/  ISETP.NE.AND.EX P0, PT, R31, RZ, PT, P0 ;  /* 0x000000ff1f00720c */ /* 0x000fda0003f05300 */
[----:B-1--4-:R-:W-:Y:S05]  /*0fe0*/  @!P0 BRA `(.L_x_14) ;  /* 0x0000000000288947 */ /* 0x012fea0003800000 */
[----:B------:R-:W0:Y:S02]  /*0ff0*/  LDC R23, c[0x0][0x634] ;  /* 0x00018d00ff177b82 */ /* 0x000e240000000800 */
[----:B0-----:R-:W-:-:S05]  /*1000*/  IADD3 R23, P0, R2, R23, RZ ;  /* 0x0000001702177210 */ /* 0x001fca0007f1e0ff */
[----:B------:R-:W-:-:S04]  /*1010*/  IMAD.X R29, RZ, RZ, R3, P0 ;  /* 0x000000ffff1d7224 */ /* 0x000fc800000e0603 */
[----:B------:R-:W-:-:S04]  /*1020*/  IMAD.WIDE.U32 R4, R29, R30, RZ ;  /* 0x0000001e1d047225 */ /* 0x000fc800078e00ff */
[----:B------:R-:W-:-:S04]  /*1030*/  IMAD.WIDE.U32 R20, P0, R23, R31, R4 ;  /* 0x0000001f17147225 */ /* 0x000fc80007800004 */
[----:B------:R-:W-:-:S04]  /*1040*/  IMAD.WIDE.U32 R4, R23, R30, RZ ;  /* 0x0000001e17047225 */ /* 0x000fc800078e00ff */
[----:B------:R-:W-:Y:S01]  /*1050*/  IMAD.X R23, RZ, RZ, RZ, P0 ;  /* 0x000000ffff177224 */ /* 0x000fe200000e06ff */
[----:B------:R-:W-:Y:S01]  /*1060*/  IADD3 RZ, P0, R5, R20, RZ ;  /* 0x0000001405ff7210 */ /* 0x000fe20007f1e0ff */
[----:B------:R-:W-:-:S04]  /*1070*/  IMAD.MOV.U32 R22, RZ, RZ, R21 ;  /* 0x000000ffff167224 */ /* 0x000fc800078e0015 */
[----:B------:R-:W-:-:S08]  /*1080*/  IMAD.WIDE.U32.X R4, R29, R31, R22, P0 ;  /* 0x0000001f1d047225 */ /* 0x000fd000000e0416 */
.L_x_14:
[----:B------:R-:W0:Y:S01]  /*1090*/  LDC.64 R34, c[0x0][0x640] ;  /* 0x00019000ff227b82 */ /* 0x000e220000000a00 */
[-CC-:B------:R-:W-:Y:S01]  /*10a0*/  SHF.R.U64 R36, R4, R6.reuse, R5.reuse ;  /* 0x0000000604247219 */ /* 0x180fe20000001205 */
[----:B------:R-:W-:Y:S01]  /*10b0*/  IMAD.MOV.U32 R39, RZ, RZ, 0x1 ;  /* 0x00000001ff277424 */ /* 0x000fe200078e00ff */
[----:B------:R-:W-:Y:S02]  /*10c0*/  SHF.R.U32.HI R4, RZ, R6, R5 ;  /* 0x00000006ff047219 */ /* 0x000fe40000011605 */
[----:B------:R-:W-:-:S03]  /*10d0*/  IADD3 R21, P0, RZ, -R36, RZ ;  /* 0x80000024ff157210 */ /* 0x000fc60007f1e0ff */
[----:B------:R-:W1:Y:S02]  /*10e0*/  LDC R20, c[0x0][0x618] ;  /* 0x00018600ff147b82 */ /* 0x000e640000000800 */
[----:B------:R-:W-:-:S04]  /*10f0*/  IMAD.X R5, RZ, RZ, ~R4, P0 ;  /* 0x000000ffff057224 */ /* 0x000fc800000e0e04 */
[-C--:B------:R-:W-:Y:S02]  /*1100*/  IMAD R6, R5, R32.reuse, RZ ;  /* 0x0000002005067224 */ /* 0x080fe400078e02ff */
[----:B------:R-:W4:Y:S01]  /*1110*/  LDC R23, c[0x0][0x608] ;  /* 0x00018200ff177b82 */ /* 0x000f220000000800 */
[----:B------:R-:W-:-:S04]  /*1120*/  IMAD.WIDE.U32 R4, R21, R32, R2 ;  /* 0x0000002015047225 */ /* 0x000fc800078e0002 */
[----:B------:R-:W-:-:S03]  /*1130*/  IMAD R21, R21, R33, R6 ;  /* 0x0000002115157224 */ /* 0x000fc600078e0206 */
[----:B------:R-:W2:Y:S01]  /*1140*/  LDC R26, c[0x0][0x658] ;  /* 0x00019600ff1a7b82 */ /* 0x000ea20000000800 */
[----:B------:R-:W-:Y:S01]  /*1150*/  IMAD.IADD R5, R5, 0x1, R21 ;  /* 0x0000000105057824 */ /* 0x000fe200078e0215 */
[----:B0-----:R-:W-:Y:S01]  /*1160*/  ISETP.NE.U32.AND P0, PT, R34, RZ, PT ;  /* 0x000000ff2200720c */ /* 0x001fe20003f05070 */
[----:B------:R-:W-:-:S03]  /*1170*/  IMAD.MOV.U32 R21, RZ, RZ, -0x1 ;  /* 0xffffffffff157424 */ /* 0x000fc600078e00ff */
[----:B------:R-:W-:Y:S02]  /*1180*/  ISETP.NE.AND.EX P0, PT, R35, RZ, PT, P0 ;  /* 0x000000ff2300720c */ /* 0x000fe40003f05300 */
[----:B------:R-:W0:Y:S01]  /*1190*/  LDC R33, c[0x0][0x600] ;  /* 0x00018000ff217b82 */ /* 0x000e220000000800 */
[-CC-:B-1----:R-:W-:Y:S02]  /*11a0*/  SHF.R.U64 R31, R4, R20.reuse, R5.reuse ;  /* 0x00000014041f7219 */ /* 0x182fe40000001205 */
[----:B------:R-:W-:-:S05]  /*11b0*/  SHF.R.U32.HI R4, RZ, R20, R5 ;  /* 0x00000014ff047219 */ /* 0x000fca0000011605 */
[----:B------:R-:W1:Y:S01]  /*11c0*/  LDC R28, c[0x0][0x648] ;  /* 0x00019200ff1c7b82 */ /* 0x000e620000000800 */
[-CC-:B----4-:R-:W-:Y:S02]  /*11d0*/  SHF.R.U64 R41, R31, R23.reuse, R4.reuse ;  /* 0x000000171f297219 */ /* 0x190fe40000001204 */
[----:B------:R-:W-:-:S05]  /*11e0*/  SHF.R.U32.HI R5, RZ, R23, R4 ;  /* 0x00000017ff057219 */ /* 0x000fca0000011604 */
[----:B------:R-:W4:Y:S01]  /*11f0*/  LDC R37, c[0x0][0x638] ;  /* 0x00018e00ff257b82 */ /* 0x000f220000000800 */
[-C--:B--2---:R-:W-:Y:S02]  /*1200*/  SHF.L.U32 R4, R21, R26.reuse, RZ ;  /* 0x0000001a15047219 */ /* 0x084fe400000006ff */
[--C-:B------:R-:W-:Y:S02]  /*1210*/  SHF.R.U64 R32, R41, R26, R5.reuse ;  /* 0x0000001a29207219 */ /* 0x100fe40000001205 */
[----:B------:R-:W-:Y:S02]  /*1220*/  LOP3.LUT R6, RZ, R4, RZ, 0x33, !PT ;  /* 0x00000004ff067212 */ /* 0x000fe400078e33ff */
[----:B------:R-:W-:Y:S01]  /*1230*/  SHF.R.U32.HI R5, RZ, R26, R5 ;  /* 0x0000001aff057219 */ /* 0x000fe20000011605 */
[----:B------:R-:W2:Y:S01]  /*1240*/  LDC R30, c[0x0][0x610] ;  /* 0x00018400ff1e7b82 */ /* 0x000ea20000000800 */
[----:B------:R-:W-:Y:S01]  /*1250*/  IMAD.MOV.U32 R4, RZ, RZ, R32 ;  /* 0x000000ffff047224 */ /* 0x000fe200078e0020 */
[----:B------:R-:W-:Y:S06]  /*1260*/  @!P0 BRA `(.L_x_15) ;  /* 0x0000000000288947 */ /* 0x000fec0003800000 */
[----:B------:R-:W3:Y:S02]  /*1270*/  LDC R23, c[0x0][0x64c] ;  /* 0x00019300ff177b82 */ /* 0x000ee40000000800 */
[----:B---3--:R-:W-:-:S05]  /*1280*/  IADD3 R23, P0, R32, R23, RZ ;  /* 0x0000001720177210 */ /* 0x008fca0007f1e0ff */
        /* <DEDUP_REMOVED lines=8> */
.L_x_15:
[----:B-1----:R-:W-:Y:S01]  /*1310*/  SHF.R.U64 R17, R4, R28, R5 ;  /* 0x0000001c04117219 */ /* 0x002fe20000001205 */
[----:B------:R-:W-:Y:S01]  /*1320*/  @P2 IMAD R25, R27, R24, R16 ;  /* 0x000000181b192224 */ /* 0x000fe200078e0210 */
[----:B------:R-:W-:Y:S02]  /*1330*/  SHF.L.U32 R4, R39, R26, RZ ;  /* 0x0000001a27047219 */ /* 0x000fe400000006ff */
[----:B------:R-:W-:Y:S01]  /*1340*/  LOP3.LUT R5, R41, R6, RZ, 0xc0, !PT ;  /* 0x0000000629057212 */ /* 0x000fe200078ec0ff */
[----:B0-----:R-:W-:Y:S02]  /*1350*/  VIADD R6, R33, 0xffffffff ;  /* 0xffffffff21067836 */ /* 0x001fe40000000000 */
[----:B------:R-:W-:Y:S02]  /*1360*/  IMAD.MOV R20, RZ, RZ, -R17 ;  /* 0x000000ffff147224 */ /* 0x000fe400078e0a11 */
[----:B------:R-:W-:Y:S01]  /*1370*/  IMAD R16, R4, R17, R5 ;  /* 0x0000001104107224 */ /* 0x000fe200078e0205 */
[----:B------:R-:W-:Y:S01]  /*1380*/  LOP3.LUT R17, R31, R6, RZ, 0xc0, !PT ;  /* 0x000000061f117212 */ /* 0x000fe200078ec0ff */
[----:B----4-:R-:W-:-:S02]  /*1390*/  IMAD R4, R20, R37, R32 ;  /* 0x0000002514047224 */ /* 0x010fc400078e0220 */
[----:B--2---:R-:W-:Y:S02]  /*13a0*/  IMAD R6, R16, R30, R25 ;  /* 0x0000001e10067224 */ /* 0x004fe400078e0219 */
[----:B------:R-:W-:Y:S02]  /*13b0*/  IMAD R17, R4, R33, R17 ;  /* 0x0000002104117224 */ /* 0x000fe400078e0211 */
[----:B------:R-:W-:Y:S02]  /*13c0*/  IMAD.MOV.U32 R20, RZ, RZ, 0x1 ;  /* 0x00000001ff147424 */ /* 0x000fe400078e00ff */
[----:B------:R-:W-:Y:S01]  /*13d0*/  IMAD.MOV.U32 R4, RZ, RZ, R36 ;  /* 0x000000ffff047224 */ /* 0x000fe200078e0024 */
[----:B------:R-:W-:Y:S02]  /*13e0*/  SEL R5, R17, R6, !P2 ;  /* 0x0000000611057207 */ /* 0x000fe40005000000 */
[----:B------:R-:W-:-:S07]  /*13f0*/  SEL R6, R6, R17, !P2 ;  /* 0x0000001106067207 */ /* 0x000fce0005000000 */
.L_x_13:
[----:B------:R-:W-:Y:S05]  /*1400*/  @!P3 BRA `(.L_x_16) ;  /* 0x00000000000cb947 */ /* 0x000fea0003800000 */
[----:B------:R-:W-:Y:S01]  /*1410*/  UCGABAR_WAIT ;  /* 0x0000000000007dc7 */ /* 0x000fe20008000000 */
[----:B------:R-:W-:Y:S01]  /*1420*/  CCTL.IVALL ;  /* 0x00000000ff00798f */ /* 0x000fe20002000000 */
[----:B------:R-:W-:Y:S05]  /*1430*/  BRA `(.L_x_17) ;  /* 0x0000000000047947 */ /* 0x000fea0003800000 */
.L_x_16:
[----:B------:R-:W-:Y:S06]  /*1440*/  BAR.SYNC.DEFER_BLOCKING 0x0 ;  /* 0x0000000000007b1d */ /* 0x000fec0000010000 */
.L_x_17:
[----:B------:R-:W-:Y:S05]  /*1450*/  @!P4 BRA `(.L_x_18) ;  /* 0x0000006c00c8c947 */ /* 0x000fea0003800000 */
[----:B------:R-:W-:-:S13]  /*1460*/  ISETP.GT.U32.AND P0, PT, R38, 0x1, PT ;  /* 0x000000012600780c */ /* 0x000fda0003f04070 */
[----:B------:R-:W-:Y:S05]  /*1470*/  @P0 EXIT ;  /* 0x000000000000094d */ /* 0x000fea0003800000 */
.L_x_19:
[----:B------:R-:W-:-:S08]  /*1480*/  NOP ;  /* 0x0000000000007918 */ /* 0x000fd00000000000 */
[----:B------:R-:W0:Y:S02]  /*1490*/  USETMAXREG.TRY_ALLOC.CTAPOOL UP0, 0xe8 ;  /* 0x000000e8000079c8 */ /* 0x000e240008000600 */
[----:B0-----:R-:W-:-:S13]  /*14a0*/  PLOP3.LUT P0, PT, PT, PT, UP0, 0x80, 0x0 ;  /* 0x000000000000781c */ /* 0x001fda0003f0f008 */
[----:B------:R-:W-:Y:S05]  /*14b0*/  @!P0 BRA `(.L_x_19) ;  /* 0xfffffffc00f08947 */ /* 0x000fea000383ffff */
[----:B------:R-:W-:-:S13]  /*14c0*/  LOP3.LUT P0, RZ, R20, 0xff, RZ, 0xc0, !PT ;  /* 0x000000ff14ff7812 */ /* 0x000fda000780c0ff */
[----:B------:R-:W-:Y:S05]  /*14d0*/  @!P0 EXIT ;  /* 0x000000000000894d */ /* 0x000fea0003800000 */
[----:B------:R-:W0:Y:S01]  /*14e0*/  S2UR UR6, SR_CgaCtaId ;  /* 0x00000000000679c3 */ /* 0x000e220000008800 */
[CC--:B------:R-:W-:Y:S01]  /*14f0*/  LEA.HI R11, R19.reuse, R10.reuse, RZ, 0x2 ;  /* 0x0000000a130b7211 */ /* 0x0c0fe200078f10ff */
[----:B------:R-:W-:Y:S01]  /*1500*/  UIADD3 UR7, UR11, -0x1, URZ ;  /* 0xffffffff0b077890 */ /* 0x000fe2000fffe03f */
[----:B------:R-:W-:Y:S01]  /*1510*/  LEA.HI R19, R19, R10, RZ, 0x5 ;  /* 0x0000000a13137211 */ /* 0x000fe200078f28ff */
[----:B------:R-:W-:Y:S01]  /*1520*/  UMOV UR9, 0x400 ;  /* 0x0000040000097882 */ /* 0x000fe20000000000 */
[--C-:B------:R-:W-:Y:S01]  /*1530*/  SHF.R.S32.HI R18, RZ, 0x2, R11.reuse ;  /* 0x00000002ff127819 */ /* 0x100fe2000001140b */
[----:B------:R-:W-:Y:S01]  /*1540*/  UISETP.LT.AND UP0, UPT, UR13, 0x1, UPT ;  /* 0x000000010d00788c */ /* 0x000fe2000bf01270 */
[----:B------:R-:W-:Y:S01]  /*1550*/  SHF.R.S32.HI R17, RZ, 0x1f, R11 ;  /* 0x0000001fff117819 */ /* 0x000fe2000001140b */
[----:B------:R-:W-:Y:S01]  /*1560*/  USHF.L.U32 UR21, UR13, 0x1, URZ ;  /* 0x000000010d157899 */ /* 0x000fe2000800063f */
[----:B------:R-:W-:Y:S01]  /*1570*/  LOP3.LUT R11, R11, 0xfffffffc, RZ, 0xc0, !PT ;  /* 0xfffffffc0b0b7812 */ /* 0x000fe200078ec0ff */
[----:B------:R-:W-:Y:S01]  /*1580*/  USEL UR10, UR13, 0x1, UP0 ;  /* 0x000000010d0a7887 */ /* 0x000fe20008000000 */
[----:B------:R-:W-:Y:S01]  /*1590*/  LEA.HI R17, R17, R18, RZ, 0x3 ;  /* 0x0000001211117211 */ /* 0x000fe200078f18ff */
[----:B------:R-:W-:Y:S01]  /*15a0*/  UISETP.NE.AND UP0, UPT, UR7, URZ, UPT ;  /* 0x0000003f0700728c */ /* 0x000fe2000bf05270 */
[----:B------:R-:W-:Y:S01]  /*15b0*/  LOP3.LUT R148, R7, 0x1, RZ, 0xfc, !PT ;  /* 0x0000000107947812 */ /* 0x000fe200078efcff */
[----:B------:R-:W-:Y:S01]  /*15c0*/  IMAD.IADD R16, R10, 0x1, -R11 ;  /* 0x000000010a107824 */ /* 0x000fe200078e0a0b */
[----:B------:R-:W-:Y:S01]  /*15d0*/  LOP3.LUT R17, R17, 0xfffffff8, RZ, 0xc0, !PT ;  /* 0xfffffff811117812 */ /* 0x000fe200078ec0ff */
[----:B------:R-:W-:-:S04]  /*15e0*/  UIADD3 UR10, -UR10, UR13, URZ ;  /* 0x0000000d0a0a7290 */ /* 0x000fc8000fffe13f */
[----:B------:R-:W-:Y:S01]  /*15f0*/  IMAD.IADD R18, R18, 0x1, -R17 ;  /* 0x0000000112127824 */ /* 0x000fe200078e0a11 */
[----:B------:R-:W-:Y:S01]  /*1600*/  SHF.R.S32.HI R17, RZ, 0x5, R19 ;  /* 0x00000005ff117819 */ /* 0x000fe20000011413 */
[----:B0-----:R-:W-:-:S03]  /*1610*/  ULEA UR9, UR6, UR9, 0x18 ;  /* 0x0000000906097291 */ /* 0x001fc6000f8ec03f */
[--C-:B------:R-:W-:Y:S01]  /*1620*/  SHF.R.S32.HI R19, RZ, 0x1f, R18.reuse ;  /* 0x0000001fff137819 */ /* 0x100fe20000011412 */
[----:B------:R-:W-:Y:S01]  /*1630*/  USHF.L.U32 UR6, UR7, 0x3, URZ ;  /* 0x0000000307067899 */ /* 0x000fe2000800063f */
[C-C-:B------:R-:W-:Y:S01]  /*1640*/  IMAD R20, R17.reuse, -0x10, -R18.reuse ;  /* 0xfffffff011147824 */ /* 0x140fe200078e0a12 */
[----:B------:R-:W-:Y:S02]  /*1650*/  USEL UR7, URZ, 0x1, UP0 ;  /* 0x000000013f077887 */ /* 0x000fe40008000000 */
[----:B------:R-:W-:Y:S01]  /*1660*/  ULOP3.LUT UR6, UR6, 0x8, URZ, 0xc0, !UPT ;  /* 0x0000000806067892 */ /* 0x000fe2000f8ec03f */
[----:B------:R-:W-:Y:S01]  /*1670*/  IMAD.WIDE R10, R17, 0x10, R18 ;  /* 0x00000010110a7825 */ /* 0x000fe200078e0212 */
[----:B------:R-:W-:Y:S02]  /*1680*/  UIADD3 UR22, UR9, 0xa0, URZ ;  /* 0x000000a009167890 */ /* 0x000fe4000fffe03f */
[----:B------:R-:W-:Y:S01]  /*1690*/  ULOP3.LUT UR23, UR6, 0x8, URZ, 0x3c, !UPT ;  /* 0x0000000806177892 */ /* 0x000fe2000f8e3c3f */
[----:B------:R-:W-:Y:S01]  /*16a0*/  IMAD.U32 R150, RZ, RZ, UR7 ;  /* 0x00000007ff967e24 */ /* 0x000fe2000f8e00ff */
[----:B------:R-:W-:-:S02]  /*16b0*/  ULOP3.LUT UR12, UR6, 0x18, URZ, 0x3c, !UPT ;  /* 0x00000018060c7892 */ /* 0x000fc4000f8e3c3f */
[----:B------:R-:W-:Y:S01]  /*16c0*/  ULEA UR11, UR11, UR22, 0x3 ;  /* 0x000000160b0b7291 */ /* 0x000fe2000f8e183f */
[----:B------:R-:W-:Y:S02]  /*16d0*/  ULDC UR6, c[0x0][0x284] ;  /* 0x0000a10000067ab9 */ /* 0x000fe40000000800 */
[----:B------:R-:W-:-:S09]  /*16e0*/  VIADD R17, R20, UR6 ;  /* 0x0000000614117c36 */ /* 0x000fd20008000000 */
.L_x_174:
[----:B------:R-:W-:Y:S01]  /*16f0*/  SHF.L.U32 R18, R150, 0x1f, RZ ;  /* 0x0000001f96127819 */ /* 0x000fe200000006ff */
[----:B------:R-:W0:Y:S01]  /*1700*/  LDC R19, c[0x0][0x28c] ;  /* 0x0000a300ff137b82 */ /* 0x000e220000000800 */
[----:B------:R-:W-:Y:S01]  /*1710*/  UMOV UR6, URZ ;  /* 0x0000003f00067c82 */ /* 0x000fe20008000000 */
[----:B------:R-:W-:Y:S01]  /*1720*/  UMOV UR20, UR5 ;  /* 0x0000000500147c82 */ /* 0x000fe20008000000 */
[----:B-1----:R-:W1:Y:S01]  /*1730*/  SYNCS.PHASECHK.TRANS64.TRYWAIT P0, [UR11+-0x8], R18 ;  /* 0xfffff812ff0075a7 */ /* 0x002e62000800014b */
[----:B0-----:R-:W-:Y:S01]  /*1740*/  ISETP.GE.AND P1, PT, R19, 0x1, PT ;  /* 0x000000011300780c */ /* 0x001fe20003f26270 */
[----:B-1-34-:R-:W-:-:S12]  /*1750*/  @!P0 BRA `(.L_x_20) ;  /* 0x0000007c00c08947 */ /* 0x01afd80003800000 */
.L_x_201:
[----:B------:R-:W-:Y:S01]  /*1760*/  UMOV UR7, URZ ;  /* 0x0000003f00077c82 */ /* 0x000fe20008000000 */
[----:B------:R-:W-:Y:S01]  /*1770*/  UMOV UR8, URZ ;  /* 0x0000003f00087c82 */ /* 0x000fe20008000000 */
[----:B------:R-:W-:Y:S02]  /*1780*/  CS2R R88, SRZ ;  /* 0x0000000000587805 */ /* 0x000fe4000001ff00 */
[----:B------:R-:W-:Y:S02]  /*1790*/  CS2R R22, SRZ ;  /* 0x0000000000167805 */ /* 0x000fe4000001ff00 */
[----:B------:R-:W-:Y:S02]  /*17a0*/  CS2R R90, SRZ ;  /* 0x00000000005a7805 */ /* 0x000fe4000001ff00 */
[----:B------:R-:W-:Y:S02]  /*17b0*/  CS2R R92, SRZ ;  /* 0x00000000005c7805 */ /* 0x000fe4000001ff00 */
[----:B------:R-:W-:-:S02]  /*17c0*/  CS2R R94, SRZ ;  /* 0x00000000005e7805 */ /* 0x000fc4000001ff00 */
[----:B------:R-:W-:Y:S02]  /*17d0*/  CS2R R96, SRZ ;  /* 0x0000000000607805 */ /* 0x000fe4000001ff00 */
        /* <DEDUP_REMOVED lines=24> */
[----:B------:R-:W-:Y:S01]  /*1960*/  CS2R R146, SRZ ;  /* 0x0000000000927805 */ /* 0x000fe2000001ff00 */
[----:B------:R-:W-:Y:S01]  /*1970*/  IMAD.MOV.U32 R149, RZ, RZ, RZ ;  /* 0x000000ffff957224 */ /* 0x000fe200078e00ff */
[----:B------:R-:W-:Y:S01]  /*1980*/  CS2R R24, SRZ ;  /* 0x0000000000187805 */ /* 0x000fe2000001ff00 */
[----:B------:R-:W-:Y:S01]  /*1990*/  IMAD.MOV.U32 R151, RZ, RZ, RZ ;  /* 0x000000ffff977224 */ /* 0x000fe200078e00ff */
[----:B------:R-:W-:Y:S01]  /*19a0*/  CS2R R26, SRZ ;  /* 0x00000000001a7805 */ /* 0x000fe2000001ff00 */
[----:B------:R-:W-:Y:S01]  /*19b0*/  IMAD.U32 R152, RZ, RZ, UR4 ;  /* 0x00000004ff987e24 */ /* 0x000fe2000f8e00ff */
        /* <DEDUP_REMOVED lines=29> */
[----:B------:R-:W-:Y:S01]  /*1b90*/  CS2R R86, SRZ ;  /* 0x0000000000567805 */ /* 0x000fe2000001ff00 */
[----:B------:R-:W-:Y:S06]  /*1ba0*/  @!P1 BRA `(.L_x_21) ;  /* 0x00000008006c9947 */ /* 0x000fec0003800000 */
[----:B------:R-:W-:-:S13]  /*1bb0*/  ISETP.NE.AND P1, PT, R148, 0x3, PT ;  /* 0x000000039400780c */ /* 0x000fda0003f25270 */
[----:B------:R-:W-:Y:S05]  /*1bc0*/  @!P1 BRA `(.L_x_22) ;  /* 0x0000000000049947 */ /* 0x000fea0003800000 */
[----:B------:R-:W-:Y:S01]  /*1bd0*/  BPT.TRAP 0x1 ;  /* 0x000000040000795c */ /* 0x000fe20000300000 */
.L_x_22:
[----:B------:R-:W-:Y:S01]  /*1be0*/  ULEA UR6, UR5, UR9, 0x3 ;  /* 0x0000000905067291 */ /* 0x000fe2000f8e183f */
[----:B0-----:R-:W-:-:S05]  /*1bf0*/  IMAD.U32 R18, RZ, RZ, UR4 ;  /* 0x00000004ff127e24 */ /* 0x001fca000f8e00ff */
[----:B------:R-:W-:-:S04]  /*1c00*/  SHF.L.U32 R18, R18, 0x1f, RZ ;  /* 0x0000001f12127819 */ /* 0x000fc800000006ff */
[----:B------:R0:W1:Y:S01]  /*1c10*/  SYNCS.PHASECHK.TRANS64.TRYWAIT P0, [UR6], R18 ;  /* 0x00000012ff0075a7 */ /* 0x0000620008000146 */
[----:B------:R-:W-:Y:S05]  /*1c20*/  @!P1 BRA `(.L_x_23) ;  /* 0x0000000000049947 */ /* 0x000fea0003800000 */
[----:B------:R-:W-:Y:S01]  /*1c30*/  BPT.TRAP 0x1 ;  /* 0x000000040000795c */ /* 0x000fe20000300000 */
.L_x_23:
[----:B-1----:R-:W-:Y:S05]  /*1c40*/  @P0 BRA `(.L_x_24) ;  /* 0x0000000000080947 */ /* 0x002fea0003800000 */
[----:B------:R-:W1:Y:S02]  /*1c50*/  SYNCS.PHASECHK.TRANS64.TRYWAIT P0, [UR6], R18 ;  /* 0x00000012ff0075a7 */ /* 0x000e640008000146 */
[----:B-1----:R-:W-:Y:S05]  /*1c60*/  @!P0 BRA `(.L_x_25) ;  /* 0x0000007800948947 */ /* 0x002fea0003800000 */
.L_x_24:
[----:B------:R-:W-:Y:S01]  /*1c70*/  UIADD3 UR6, UR9, 0x180, URZ ;  /* 0x0000018009067890 */ /* 0x000fe2000fffe03f */
[----:B------:R-:W-:Y:S01]  /*1c80*/  WARPGROUP.ARRIVE ;  /* 0x00000000000079c5 */ /* 0x000fe20000000000 */
[----:B------:R-:W-:Y:S01]  /*1c90*/  UIADD3 UR7, UR9, 0x12180, URZ ;  /* 0x0001218009077890 */ /* 0x000fe2000fffe03f */
[----:B------:R-:W-:Y:S01]  /*1ca0*/  CS2R R88, SRZ ;  /* 0x0000000000587805 */ /* 0x000fe2000001ff00 */
[----:B------:R-:W-:Y:S01]  /*1cb0*/  USHF.R.U32.HI UR6, URZ, 0x4, UR6 ;  /* 0x000000043f067899 */ /* 0x000fe20008011606 */
[----:B------:R-:W-:Y:S01]  /*1cc0*/  CS2R R22, SRZ ;  /* 0x0000000000167805 */ /* 0x000fe2000001ff00 */
[----:B------:R-:W-:Y:S01]  /*1cd0*/  USHF.R.U32.HI UR7, URZ, 0x4, UR7 ;  /* 0x000000043f077899 */ /* 0x000fe20008011607 */
[----:B------:R-:W-:Y:S01]  /*1ce0*/  CS2R R90, SRZ ;  /* 0x00000000005a7805 */ /* 0x000fe2000001ff00 */
[----:B------:R-:W-:Y:S01]  /*1cf0*/  ULOP3.LUT UR6, UR6, 0x3fff, URZ, 0xc0, !UPT ;  /* 0x00003fff06067892 */ /* 0x000fe2000f8ec03f */
[----:B------:R-:W-:Y:S01]  /*1d00*/  CS2R R92, SRZ ;  /* 0x00000000005c7805 */ /* 0x000fe2000001ff00 */
[----:B------:R-:W-:Y:S01]  /*1d10*/  ULOP3.LUT UR7, UR7, 0x3fff, URZ, 0xc0, !UPT ;  /* 0x00003fff07077892 */ /* 0x000fe2000f8ec03f */
[----:B------:R-:W-:Y:S01]  /*1d20*/  CS2R R94, SRZ ;  /* 0x00000000005e7805 */ /* 0x000fe2000001ff00 */
[----:B------:R-:W-:Y:S01]  /*1d30*/  ULOP3.LUT UR6, UR6, 0x10000, URZ, 0xfc, !UPT ;  /* 0x0001000006067892 */ /* 0x000fe2000f8efc3f */
[----:B------:R-:W-:Y:S01]  /*1d40*/  CS2R R96, SRZ ;  /* 0x0000000000607805 */ /* 0x000fe2000001ff00 */
[----:B------:R-:W-:Y:S01]  /*1d50*/  ULOP3.LUT UR7, UR7, 0x10000, URZ, 0xfc, !UPT ;  /* 0x0001000007077892 */ /* 0x000fe2000f8efc3f */
[----:B------:R-:W-:Y:S01]  /*1d60*/  CS2R R98, SRZ ;  /* 0x0000000000627805 */ /* 0x000fe2000001ff00 */
[----:B------:R-:W-:Y:S01]  /*1d70*/  ULEA UR6, UR5, UR6, 0x9 ;  /* 0x0000000605067291 */ /* 0x000fe2000f8e483f */
[----:B------:R-:W-:Y:S01]  /*1d80*/  CS2R R102, SRZ ;  /* 0x0000000000667805 */ /* 0x000fe2000001ff00 */
[----:B------:R-:W-:Y:S01]  /*1d90*/  ULEA UR7, UR5, UR7, 0xa ;  /* 0x0000000705077291 */ /* 0x000fe2000f8e503f */
[----:B------:R-:W-:Y:S01]  /*1da0*/  CS2R R100, SRZ ;  /* 0x0000000000647805 */ /* 0x000fe2000001ff00 */
[----:B------:R-:W-:Y:S01]  /*1db0*/  UMOV UR17, 0x40000040 ;  /* 0x4000004000117882 */ /* 0x000fe20000000000 */
[----:B------:R-:W-:Y:S01]  /*1dc0*/  UMOV UR19, 0x40000040 ;  /* 0x4000004000137882 */ /* 0x000fe20000000000 */
[----:B------:R-:W-:Y:S01]  /*1dd0*/  CS2R R104, SRZ ;  /* 0x0000000000687805 */ /* 0x000fe2000001ff00 */
[----:B------:R-:W-:Y:S01]  /*1de0*/  UMOV UR16, UR6 ;  /* 0x0000000600107c82 */ /* 0x000fe20008000000 */
[----:B------:R-:W-:Y:S01]  /*1df0*/  CS2R R106, SRZ ;  /* 0x00000000006a7805 */ /* 0x000fe2000001ff00 */
[----:B------:R-:W-:Y:S01]  /*1e00*/  UMOV UR18, UR7 ;  /* 0x0000000700127c82 */ /* 0x000fe20008000000 */
[----:B------:R-:W-:Y:S01]  /*1e10*/  CS2R R108, SRZ ;  /* 0x00000000006c7805 */ /* 0x000fe2000001ff00 */
[----:B------:R-:W-:Y:S01]  /*1e20*/  QGMMA.64x128x32.F32.E5M2.E5M2 R24, gdesc[UR16], RZ, !UPT ;  /* 0x01e00000101879f3 */ /* 0x000fe2000c7038ff */
[----:B------:R-:W-:Y:S01]  /*1e30*/  UIADD3 UR16, UR6, 0x2, URZ ;  /* 0x0000000206107890 */ /* 0x000fe2000fffe03f */
[----:B------:R-:W-:Y:S01]  /*1e40*/  CS2R R110, SRZ ;  /* 0x00000000006e7805 */ /* 0x000fe2000001ff00 */
[----:B------:R-:W-:Y:S01]  /*1e50*/  UIADD3 UR18, UR7, 0x2, URZ ;  /* 0x0000000207127890 */ /* 0x000fe2000fffe03f */
[----:B------:R-:W-:Y:S01]  /*1e60*/  CS2R R112, SRZ ;  /* 0x0000000000707805 */ /* 0x000fe2000001ff00 */
[----:B------:R-:W-:Y:S01]  /*1e70*/  UMOV UR17, 0x40000040 ;  /* 0x4000004000117882 */ /* 0x000fe20000000000 */
[----:B------:R-:W-:Y:S01]  /*1e80*/  UMOV UR19, 0x40000040 ;  /* 0x4000004000137882 */ /* 0x000fe20000000000 */
        /* <DEDUP_REMOVED lines=17> */
[----:B------:R-:W-:Y:S02]  /*1fa0*/  IMAD.MOV.U32 R149, RZ, RZ, RZ ;  /* 0x000000ffff957224 */ /* 0x000fe400078e00ff */
[----:B------:R-:W-:Y:S01]  /*1fb0*/  IMAD.MOV.U32 R151, RZ, RZ, RZ ;  /* 0x000000ffff977224 */ /* 0x000fe200078e00ff */
[----:B------:R-:W-:Y:S01]  /*1fc0*/  QGMMA.64x128x32.F32.E5M2.E5M2 R24, gdesc[UR16], R24 ;  /* 0x01e00000101879f3 */ /* 0x000fe20008703818 */
[----:B------:R-:W-:-:S02]  /*1fd0*/  UIADD3 UR16, UR6, 0x4, URZ ;  /* 0x0000000406107890 */ /* 0x000fc4000fffe03f */
[----:B------:R-:W-:Y:S01]  /*1fe0*/  UIADD3 UR18, UR7, 0x4, URZ ;  /* 0x0000000407127890 */ /* 0x000fe2000fffe03f */
[----:B------:R-:W-:Y:S01]  /*1ff0*/  UMOV UR17, 0x40000040 ;  /* 0x4000004000117882 */ /* 0x000fe20000000000 */
[----:B------:R-:W-:-:S07]  /*2000*/  UMOV UR19, 0x40000040 ;  /* 0x4000004000137882 */ /* 0x000fce0000000000 */
[----:B------:R-:W-:Y:S01]  /*2010*/  QGMMA.64x128x32.F32.E5M2.E5M2 R24, gdesc[UR16], R24 ;  /* 0x01e00000101879f3 */ /* 0x000fe20008703818 */
[----:B------:R-:W-:Y:S02]  /*2020*/  UIADD3 UR18, UR7, 0x6, URZ ;  /* 0x0000000607127890 */ /* 0x000fe4000fffe03f */
[----:B------:R-:W-:Y:S01]  /*2030*/  UIADD3 UR16, UR6, 0x6, URZ ;  /* 0x0000000606107890 */ /* 0x000fe2000fffe03f */
[----:B------:R-:W-:Y:S01]  /*2040*/  ULDC UR7, c[0x0][0x50c] ;  /* 0x0001430000077ab9 */ /* 0x000fe20000000800 */
[----:B------:R-:W-:Y:S01]  /*2050*/  UMOV UR17, 0x40000040 ;  /* 0x4000004000117882 */ /* 0x000fe20000000000 */
[----:B------:R-:W-:Y:S01]  /*2060*/  UISETP.NE.AND UP0, UPT, UR7, 0x4, UPT ;  /* 0x000000040700788c */ /* 0x000fe2000bf05270 */
[----:B------:R-:W-:Y:S01]  /*2070*/  UMOV UR19, 0x40000040 ;  /* 0x4000004000137882 */ /* 0x000fe20000000000 */
[----:B------:R-:W-:Y:S02]  /*2080*/  UMOV UR6, 0x4 ;  /* 0x0000000400067882 */ /* 0x000fe40000000000 */
[----:B------:R-:W-:-:S06]  /*2090*/  USEL UR7, URZ, 0x1, UP0 ;  /* 0x000000013f077887 */ /* 0x000fcc0008000000 */
[----:B------:R-:W-:Y:S01]  /*20a0*/  ISETP.NE.AND P0, PT, RZ, UR7, PT ;  /* 0x00000007ff007c0c */ /* 0x000fe2000bf05270 */
[----:B------:R-:W-:-:S12]  /*20b0*/  QGMMA.64x128x32.F32.E5M2.E5M2 R24, gdesc[UR16], R24, gsb0 ;  /* 0x01e00000101879f3 */ /* 0x000fd80008003818 */
[----:B------:R-:W-:Y:S05]  /*20c0*/  @!P0 BRA `(.L_x_26) ;  /* 0x0000000400088947 */ /* 0x000fea0003800000 */
[----:B------:R-:W-:Y:S02]  /*20d0*/  WARPGROUP.DEPBAR.LE gsb0, 0x0 ;  /* 0x00008000000079c5 */ /* 0x000fe40000010000 */
[----:B------:R-:W-:-:S01]  /*20e0*/  FADD R151, RZ, R24 ;  /* 0x00000018ff977221 */ /* 0x000fc20000000000 */
[----:B------:R-:W-:Y:S01]  /*20f0*/  FADD R146, RZ, R25 ;  /* 0x00000019ff927221 */ /* 0x000fe20000000000 */
        /* <DEDUP_REMOVED lines=62> */
[----:B------:R-:W-:-:S06]  /*24e0*/  UMOV UR6, URZ ;  /* 0x0000003f00067c82 */ /* 0x000fcc0008000000 */
.L_x_26:
[----:B------:R-:W-:-:S04]  /*24f0*/  UIADD3 UR20, UR5, 0x1, URZ ;  /* 0x0000000105147890 */ /* 0x000fc8000fffe03f */
[----:B------:R-:W-:-:S04]  /*2500*/  UISETP.NE.AND UP0, UPT, UR20, 0x9, UPT ;  /* 0x000000091400788c */ /* 0x000fc8000bf05270 */
[----:B------:R-:W-:Y:S02]  /*2510*/  USEL UR8, URZ, 0x1, UP0 ;  /* 0x000000013f087887 */ /* 0x000fe40008000000 */
[----:B------:R-:W-:Y:S02]  /*2520*/  USEL UR20, UR20, URZ, UP0 ;  /* 0x0000003f14147287 */ /* 0x000fe40008000000 */
[----:B------:R-:W-:-:S06]  /*2530*/  ULOP3.LUT UR8, UR4, UR8, URZ, 0x3c, !UPT ;  /* 0x0000000804087292 */ /* 0x000fcc000f8e3c3f */
[----:B------:R-:W-:Y:S01]  /*2540*/  IMAD.U32 R152, RZ, RZ, UR8 ;  /* 0x00000008ff987e24 */ /* 0x000fe2000f8e00ff */
[----:B------:R-:W-:-:S06]  /*2550*/  UMOV UR8, 0x1 ;  /* 0x0000000100087882 */ /* 0x000fcc0000000000 */
.L_x_21:
[----:B------:R-:W-:-:S06]  /*2560*/  UISETP.GE.AND UP0, UPT, UR10, 0x1, UPT ;  /* 0x000000010a00788c */ /* 0x000fcc000bf06270 */
[----:B------:R-:W-:-:S13]  /*2570*/  PLOP3.LUT P0, PT, PT, PT, UP0, 0x80, 0x0 ;  /* 0x000000000000781c */ /* 0x000fda0003f0f008 */
[----:B------:R-:W-:Y:S05]  /*2580*/  @!P0 BRA `(.L_x_27) ;  /* 0x0000000800388947 */ /* 0x000fea0003800000 */
[----:B01----:R-:W-:Y:S01]  /*2590*/  IMAD.U32 R18, RZ, RZ, UR10 ;  /* 0x0000000aff127e24 */ /* 0x003fe2000f8e00ff */
[----:B------:R-:W-:Y:S01]  /*25a0*/  ULDC UR24, c[0x0][0x50c] ;  /* 0x0001430000187ab9 */ /* 0x000fe20000000800 */
[----:B------:R-:W-:-:S07]  /*25b0*/  IMAD.U32 R19, RZ, RZ, UR5 ;  /* 0x00000005ff137e24 */ /* 0x000fce000f8e00ff */
.L_x_35:
[----:B------:R-:W-:-:S13]  /*25c0*/  ISETP.NE.AND P1, PT, R148, 0x3, PT ;  /* 0x000000039400780c */ /* 0x000fda0003f25270 */
[----:B------:R-:W-:Y:S05]  /*25d0*/  @!P1 BRA `(.L_x_28) ;  /* 0x0000000000049947 */ /* 0x000fea0003800000 */
[----:B------:R-:W-:Y:S01]  /*25e0*/  BPT.TRAP 0x1 ;  /* 0x000000040000795c */ /* 0x000fe20000300000 */
.L_x_28:
[----:B------:R-:W-:Y:S01]  /*25f0*/  ULEA UR16, UR20, UR9, 0x3 ;  /* 0x0000000914107291 */ /* 0x000fe2000f8e183f */
[----:B------:R-:W-:-:S08]  /*2600*/  SHF.L.U32 R20, R152, 0x1f, RZ ;  /* 0x0000001f98147819 */ /* 0x000fd000000006ff */
[----:B------:R0:W1:Y:S01]  /*2610*/  SYNCS.PHASECHK.TRANS64.TRYWAIT P0, [UR16], R20 ;  /* 0x00000014ff0075a7 */ /* 0x0000620008000150 */
[----:B------:R-:W-:Y:S05]  /*2620*/  @!P1 BRA `(.L_x_29) ;  /* 0x0000000000049947 */ /* 0x000fea0003800000 */
[----:B------:R-:W-:Y:S01]  /*2630*/  BPT.TRAP 0x1 ;  /* 0x000000040000795c */ /* 0x000fe20000300000 */
.L_x_29:
[----:B-1----:R-:W-:Y:S05]  /*2640*/  @P0 BRA `(.L_x_30) ;  /* 0x0000000000080947 */ /* 0x002fea0003800000 */
[----:B------:R-:W1:Y:S02]  /*2650*/  SYNCS.PHASECHK.TRANS64.TRYWAIT P0, [UR16], R20 ;  /* 0x00000014ff0075a7 */ /* 0x000e640008000150 */
[----:B-1----:R-:W-:Y:S05]  /*2660*/  @!P0 BRA `(.L_x_31) ;  /* 0x00000070002c8947 */ /* 0x002fea0003800000 */
.L_x_30:
[----:B------:R-:W-:Y:S01]  /*2670*/  UIADD3 UR16, UR9, 0x180, URZ ;  /* 0x0000018009107890 */ /* 0x000fe2000fffe03f */
[----:B------:R-:W-:Y:S01]  /*2680*/  WARPGROUP.ARRIVE ;  /* 0x00000000000079c5 */ /* 0x000fe20000000000 */
[----:B------:R-:W-:Y:S02]  /*2690*/  UIADD3 UR17, UR9, 0x12180, URZ ;  /* 0x0001218009117890 */ /* 0x000fe4000fffe03f */
[----:B------:R-:W-:Y:S02]  /*26a0*/  UISETP.NE.AND UP0, UPT, UR7, URZ, UPT ;  /* 0x0000003f0700728c */ /* 0x000fe4000bf05270 */
[----:B------:R-:W-:Y:S02]  /*26b0*/  USHF.R.U32.HI UR16, URZ, 0x4, UR16 ;  /* 0x000000043f107899 */ /* 0x000fe40008011610 */
[----:B------:R-:W-:Y:S02]  /*26c0*/  USHF.R.U32.HI UR17, URZ, 0x4, UR17 ;  /* 0x000000043f117899 */ /* 0x000fe40008011611 */
[----:B------:R-:W-:-:S02]  /*26d0*/  USEL UR8, UR8, URZ, !UP0 ;  /* 0x0000003f08087287 */ /* 0x000fc4000c000000 */
[----:B------:R-:W-:Y:S02]  /*26e0*/  ULOP3.LUT UR16, UR16, 0x3fff, URZ, 0xc0, !UPT ;  /* 0x00003fff10107892 */ /* 0x000fe4000f8ec03f */
[----:B------:R-:W-:Y:S02]  /*26f0*/  ULOP3.LUT UR17, UR17, 0x3fff, URZ, 0xc0, !UPT ;  /* 0x00003fff11117892 */ /* 0x000fe4000f8ec03f */
[----:B------:R-:W-:Y:S02]  /*2700*/  UISETP.NE.U32.AND UP0, UPT, UR8, URZ, UPT ;  /* 0x0000003f0800728c */ /* 0x000fe4000bf05070 */
[----:B------:R-:W-:Y:S02]  /*2710*/  ULOP3.LUT UR7, UR16, 0x10000, URZ, 0xfc, !UPT ;  /* 0x0001000010077892 */ /* 0x000fe4000f8efc3f */
[----:B------:R-:W-:Y:S02]  /*2720*/  ULOP3.LUT UR8, UR17, 0x10000, URZ, 0xfc, !UPT ;  /* 0x0001000011087892 */ /* 0x000fe4000f8efc3f */
[----:B------:R-:W-:-:S02]  /*2730*/  ULEA UR7, UR20, UR7, 0x9 ;  /* 0x0000000714077291 */ /* 0x000fc4000f8e483f */
[----:B------:R-:W-:Y:S01]  /*2740*/  ULEA UR8, UR20, UR8, 0xa ;  /* 0x0000000814087291 */ /* 0x000fe2000f8e503f */
[----:B------:R-:W-:Y:S01]  /*2750*/  UMOV UR17, 0x40000040 ;  /* 0x4000004000117882 */ /* 0x000fe20000000000 */
[----:B------:R-:W-:Y:S01]  /*2760*/  UMOV UR19, 0x40000040 ;  /* 0x4000004000137882 */ /* 0x000fe20000000000 */
[----:B------:R-:W-:Y:S02]  /*2770*/  UIADD3 UR6, UR6, 0x4, URZ ;  /* 0x0000000406067890 */ /* 0x000fe4000fffe03f */
[----:B------:R-:W-:Y:S02]  /*2780*/  UMOV UR16, UR7 ;  /* 0x0000000700107c82 */ /* 0x000fe40008000000 */
[----:B------:R-:W-:Y:S02]  /*2790*/  UMOV UR18, UR8 ;  /* 0x0000000800127c82 */ /* 0x000fe40008000000 */
[----:B------:R-:W-:Y:S01]  /*27a0*/  QGMMA.64x128x32.F32.E5M2.E5M2 R24, gdesc[UR16], R24, UP0 ;  /* 0x01e00000101879f3 */ /* 0x000fe2000bf03818 */
[----:B------:R-:W-:-:S02]  /*27b0*/  UIADD3 UR16, UR7, 0x2, URZ ;  /* 0x0000000207107890 */ /* 0x000fc4000fffe03f */
[----:B------:R-:W-:Y:S01]  /*27c0*/  UIADD3 UR18, UR8, 0x2, URZ ;  /* 0x0000000208127890 */ /* 0x000fe2000fffe03f */
[----:B------:R-:W-:Y:S01]  /*27d0*/  UMOV UR17, 0x40000040 ;  /* 0x4000004000117882 */ /* 0x000fe20000000000 */
[----:B------:R-:W-:Y:S01]  /*27e0*/  UMOV UR19, 0x40000040 ;  /* 0x4000004000137882 */ /* 0x000fe20000000000 */
[----:B------:R-:W-:-:S06]  /*27f0*/  UISETP.NE.AND UP0, UPT, UR6, UR24, UPT ;  /* 0x000000180600728c */ /* 0x000fcc000bf05270 */
[----:B------:R-:W-:Y:S01]  /*2800*/  QGMMA.64x128x32.F32.E5M2.E5M2 R24, gdesc[UR16], R24 ;  /* 0x01e00000101879f3 */ /* 0x000fe20008703818 */
[----:B------:R-:W-:Y:S02]  /*2810*/  UIADD3 UR16, UR7, 0x4, URZ ;  /* 0x0000000407107890 */ /* 0x000fe4000fffe03f */
[----:B------:R-:W-:Y:S01]  /*2820*/  UIADD3 UR18, UR8, 0x4, URZ ;  /* 0x0000000408127890 */ /* 0x000fe2000fffe03f */
[----:B------:R-:W-:Y:S01]  /*2830*/  UMOV UR17, 0x40000040 ;  /* 0x4000004000117882 */ /* 0x000fe20000000000 */
[----:B------:R-:W-:-:S07]  /*2840*/  UMOV UR19, 0x40000040 ;  /* 0x4000004000137882 */ /* 0x000fce0000000000 */
[----:B------:R-:W-:Y:S01]  /*2850*/  QGMMA.64x128x32.F32.E5M2.E5M2 R24, gdesc[UR16], R24 ;  /* 0x01e00000101879f3 */ /* 0x000fe20008703818 */
[----:B------:R-:W-:Y:S02]  /*2860*/  UIADD3 UR16, UR7, 0x6, URZ ;  /* 0x0000000607107890 */ /* 0x000fe4000fffe03f */
[----:B------:R-:W-:Y:S01]  /*2870*/  UIADD3 UR18, UR8, 0x6, URZ ;  /* 0x0000000608127890 */ /* 0x000fe2000fffe03f */
[----:B------:R-:W-:Y:S01]  /*2880*/  UMOV UR17, 0x40000040 ;  /* 0x4000004000117882 */ /* 0x000fe20000000000 */
[----:B------:R-:W-:Y:S01]  /*2890*/  UMOV UR19, 0x40000040 ;  /* 0x4000004000137882 */ /* 0x000fe20000000000 */
[----:B------:R-:W-:-:S06]  /*28a0*/  USEL UR7, URZ, 0x1, UP0 ;  /* 0x000000013f077887 */ /* 0x000fcc0008000000 */
[----:B------:R-:W-:Y:S01]  /*28b0*/  ISETP.NE.AND P0, PT, RZ, UR7, PT ;  /* 0x00000007ff007c0c */ /* 0x000fe2000bf05270 */
[----:B------:R-:W-:Y:S03]  /*28c0*/  QGMMA.64x128x32.F32.E5M2.E5M2 R24, gdesc[UR16], R24, gsb0 ;  /* 0x01e00000101879f3 */ /* 0x000fe60008003818 */
[----:B------:R-:W-:-:S09]  /*28d0*/  WARPGROUP.DEPBAR.LE gsb0, 0x1 ;  /* 0x00008000000079c5 */ /* 0x000fd20000010100 */
[----:B------:R-:W-:Y:S05]  /*28e0*/  @!P0 BRA `(.L_x_32) ;  /* 0x0000000400088947 */ /* 0x000fea0003800000 */
[----:B------:R-:W-:Y:S02]  /*28f0*/  WARPGROUP.DEPBAR.LE gsb0, 0x0 ;  /* 0x00008000000079c5 */ /* 0x000fe40000010000 */
[----:B------:R-:W-:-:S01]  /*2900*/  FADD R151, R24, R151 ;  /* 0x0000009718977221 */ /* 0x000fc20000000000 */
[----:B------:R-:W-:Y:S01]  /*2910*/  FADD R146, R25, R146 ;  /* 0x0000009219927221 */ /* 0x000fe20000000000 */
        /* <DEDUP_REMOVED lines=62> */
[----:B------:R-:W-:-:S06]  /*2d00*/  UMOV UR6, URZ ;  /* 0x0000003f00067c82 */ /* 0x000fcc0008000000 */
.L_x_32:
[----:B------:R-:W-:Y:S05]  /*2d10*/  @!P1 BRA `(.L_x_33) ;  /* 0x0000000000049947 */ /* 0x000fea0003800000 */
[----:B------:R-:W-:Y:S01]  /*2d20*/  BPT.TRAP 0x1 ;  /* 0x000000040000795c */ /* 0x000fe20000300000 */
.L_x_33:
[----:B------:R-:W-:-:S13]  /*2d30*/  ISETP.NE.AND P0, PT, R13, RZ, PT ;  /* 0x000000ff0d00720c */ /* 0x000fda0003f05270 */
[----:B01----:R-:W-:-:S05]  /*2d40*/  @P0 LEA R20, R19, UR9, 0x3 ;  /* 0x0000000913140c11 */ /* 0x003fca000f8e18ff */
[----:B------:R-:W-:-:S05]  /*2d50*/  @P0 VIADD R21, R20, 0x48 ;  /* 0x0000004814150836 */ /* 0x000fca0000000000 */
[----:B------:R-:W-:-:S04]  /*2d60*/  @P0 PRMT R21, R12, 0x654, R21 ;  /* 0x000006540c150816 */ /* 0x000fc80000000015 */
[----:B------:R0:W-:Y:S01]  /*2d70*/  @P0 SYNCS.ARRIVE.TRANS64.RED.A1T0 RZ, [R21+URZ], RZ ;  /* 0x000000ff15ff09a7 */ /* 0x0001e2000810043f */
[----:B------:R-:W-:-:S13]  /*2d80*/  ISETP.GT.U32.AND P0, PT, R7, 0x1, PT ;  /* 0x000000010700780c */ /* 0x000fda0003f04070 */
[----:B0-----:R-:W-:Y:S05]  /*2d90*/  @P0 BRA `(.L_x_34) ;  /* 0x0000000000040947 */ /* 0x001fea0003800000 */
[----:B------:R-:W-:Y:S01]  /*2da0*/  BPT.TRAP 0x1 ;  /* 0x000000040000795c */ /* 0x000fe20000300000 */
.L_x_34:
[----:B------:R-:W-:Y:S01]  /*2db0*/  UIADD3 UR20, UR20, 0x1, URZ ;  /* 0x0000000114147890 */ /* 0x000fe2000fffe03f */
[C---:B------:R-:W-:Y:S01]  /*2dc0*/  ISETP.GT.AND P1, PT, R18.reuse, 0x1, PT ;  /* 0x000000011200780c */ /* 0x040fe20003f24270 */
[----:B------:R-:W-:Y:S02]  /*2dd0*/  VIADD R19, R19, 0x1 ;  /* 0x0000000113137836 */ /* 0x000fe40000000000 */
[----:B------:R-:W-:Y:S01]  /*2de0*/  UISETP.NE.AND UP0, UPT, UR20, 0x9, UPT ;  /* 0x000000091400788c */ /* 0x000fe2000bf05270 */
[----:B------:R-:W-:Y:S02]  /*2df0*/  VIADD R18, R18, 0xffffffff ;  /* 0xffffffff12127836 */ /* 0x000fe40000000000 */
[C---:B------:R-:W-:Y:S01]  /*2e00*/  ISETP.NE.AND P0, PT, R19.reuse, 0x9, PT ;  /* 0x000000091300780c */ /* 0x040fe20003f05270 */
[----:B------:R-:W-:Y:S02]  /*2e10*/  USEL UR8, URZ, 0x1, UP0 ;  /* 0x000000013f087887 */ /* 0x000fe40008000000 */
[----:B------:R-:W-:Y:S01]  /*2e20*/  USEL UR20, UR20, URZ, UP0 ;  /* 0x0000003f14147287 */ /* 0x000fe20008000000 */
[----:B------:R-:W-:-:S03]  /*2e30*/  SEL R19, R19, RZ, P0 ;  /* 0x000000ff13137207 */ /* 0x000fc60000000000 */
[----:B------:R-:W-:Y:S01]  /*2e40*/  LOP3.LUT R152, R152, UR8, RZ, 0x3c, !PT ;  /* 0x0000000898987c12 */ /* 0x000fe2000f8e3cff */
[----:B------:R-:W-:Y:S01]  /*2e50*/  UMOV UR8, 0x1 ;  /* 0x0000000100087882 */ /* 0x000fe20000000000 */
[----:B------:R-:W-:Y:S06]  /*2e60*/  @P1 BRA `(.L_x_35) ;  /* 0xfffffff400d41947 */ /* 0x000fec000383ffff */
.L_x_27:
[----:B------:R-:W-:Y:S01]  /*2e70*/  UISETP.NE.AND UP0, UPT, UR6, URZ, UPT ;  /* 0x0000003f0600728c */ /* 0x000fe2000bf05270 */
[----:B01----:R-:W0:Y:S01]  /*2e80*/  LDC R18, c[0x0][0x28c] ;  /* 0x0000a300ff127b82 */ /* 0x003e220000000800 */
[----:B------:R-:W-:Y:S02]  /*2e90*/  IMAD.U32 R19, RZ, RZ, UR23 ;  /* 0x00000017ff137e24 */ /* 0x000fe4000f8e00ff */
[----:B------:R-:W-:-:S06]  /*2ea0*/  USEL UR6, URZ, 0x1, !UP0 ;  /* 0x000000013f067887 */ /* 0x000fcc000c000000 */
[----:B------:R-:W-:-:S13]  /*2eb0*/  ISETP.NE.AND P0, PT, RZ, UR6, PT ;  /* 0x00000006ff007c0c */ /* 0x000fda000bf05270 */
[----:B------:R-:W-:Y:S05]  /*2ec0*/  @!P0 BRA `(.L_x_36) ;  /* 0x0000000400048947 */ /* 0x000fea0003800000 */
[----:B------:R-:W-:Y:S02]  /*2ed0*/  WARPGROUP.DEPBAR.LE gsb0, 0x0 ;  /* 0x00008000000079c5 */ /* 0x000fe40000010000 */
[----:B------:R-:W-:Y:S01]  /*2ee0*/  FADD R151, R24, R151 ;  /* 0x0000009718977221 */ /* 0x000fe20000000000 */
        /* <DEDUP_REMOVED lines=62> */
[----:B------:R-:W-:-:S07]  /*32d0*/  FADD R88, R88, R87 ;  /* 0x0000005758587221 */ /* 0x000fce0000000000 */
.L_x_36:
[----:B0-----:R-:W-:Y:S01]  /*32e0*/  ISETP.GE.AND P0, PT, R18, 0x1, PT ;  /* 0x000000011200780c */ /* 0x001fe20003f06270 */
[----:B------:R0:W-:Y:S01]  /*32f0*/  SYNCS.ARRIVE.TRANS64.A1T0 RZ, [R19+UR22], RZ ;  /* 0x000000ff13ff79a7 */ /* 0x0001e20008100016 */
[----:B------:R-:W-:-:S11]  /*3300*/  WARPGROUP.DEPBAR.LE gsb0, 0x0 ;  /* 0x00008000000079c5 */ /* 0x000fd60000010000 */
[----:B------:R-:W-:Y:S05]  /*3310*/  @!P0 BRA `(.L_x_37) ;  /* 0x0000000000488947 */ /* 0x000fea0003800000 */
[----:B------:R-:W-:-:S13]  /*3320*/  ISETP.NE.AND P0, PT, R148, 0x3, PT ;  /* 0x000000039400780c */ /* 0x000fda0003f05270 */
[----:B------:R-:W-:Y:S05]  /*3330*/  @!P0 BRA `(.L_x_38) ;  /* 0x0000000000048947 */ /* 0x000fea0003800000 */
[----:B------:R-:W-:Y:S01]  /*3340*/  BPT.TRAP 0x1 ;  /* 0x000000040000795c */ /* 0x000fe20000300000 */
.L_x_38:
[----:B------:R-:W-:-:S13]  /*3350*/  ISETP.NE.AND P0, PT, R13, RZ, PT ;  /* 0x000000ff0d00720c */ /* 0x000fda0003f05270 */
[----:B------:R-:W-:-:S05]  /*3360*/  VOTEU.ANY UP0, P0 ;  /* 0x00000000003f7886 */ /* 0x000fca0000000100 */
[----:B------:R-:W-:-:S06]  /*3370*/  @UP0 UIADD3 UR6, UR10, UR5, URZ ;  /* 0x000000050a060290 */ /* 0x000fcc000fffe03f */
[----:B------:R-:W-:Y:S02]  /*3380*/  IMAD.U32 R18, RZ, RZ, UR6 ;  /* 0x00000006ff127e24 */ /* 0x000fe4000f8e00ff */
[----:B------:R-:W-:Y:S02]  /*3390*/  IMAD.U32 R21, RZ, RZ, UR6 ;  /* 0x00000006ff157e24 */ /* 0x000fe4000f8e00ff */
[----:B0-----:R-:W-:-:S05]  /*33a0*/  @P0 IMAD.WIDE.U32 R18, R18, 0x38e38e39, RZ ;  /* 0x38e38e3912120825 */ /* 0x001fca00078e00ff */
[----:B------:R-:W-:-:S05]  /*33b0*/  @P0 SHF.R.U32.HI R18, RZ, 0x1, R19 ;  /* 0x00000001ff120819 */ /* 0x000fca0000011613 */
[----:B------:R-:W-:-:S05]  /*33c0*/  @P0 IMAD R18, R18, -0x9, R21 ;  /* 0xfffffff712120824 */ /* 0x000fca00078e0215 */
[----:B------:R-:W-:-:S05]  /*33d0*/  @P0 LEA R18, R18, UR9, 0x3 ;  /* 0x0000000912120c11 */ /* 0x000fca000f8e18ff */
[----:B------:R-:W-:-:S05]  /*33e0*/  @P0 VIADD R19, R18, 0x48 ;  /* 0x0000004812130836 */ /* 0x000fca0000000000 */
[----:B------:R-:W-:-:S04]  /*33f0*/  @P0 PRMT R19, R12, 0x654, R19 ;  /* 0x000006540c130816 */ /* 0x000fc80000000013 */
[----:B------:R1:W-:Y:S01]  /*3400*/  @P0 SYNCS.ARRIVE.TRANS64.RED.A1T0 RZ, [R19+URZ], RZ ;  /* 0x000000ff13ff09a7 */ /* 0x0003e2000810043f */
[----:B------:R-:W-:-:S13]  /*3410*/  ISETP.GT.U32.AND P0, PT, R7, 0x1, PT ;  /* 0x000000010700780c */ /* 0x000fda0003f04070 */
[----:B-1----:R-:W-:Y:S05]  /*3420*/  @P0 BRA `(.L_x_37) ;  /* 0x0000000000040947 */ /* 0x002fea0003800000 */
[----:B------:R-:W-:Y:S01]  /*3430*/  BPT.TRAP 0x1 ;  /* 0x000000040000795c */ /* 0x000fe20000300000 */
.L_x_37:
[----:B------:R-:W-:Y:S01]  /*3440*/  SHF.L.U32 R18, R150, 0x1f, RZ ;  /* 0x0000001f96127819 */ /* 0x000fe200000006ff */
[----:B------:R-:W-:Y:S01]  /*3450*/  UIADD3 UR5, UR21, UR5, URZ ;  /* 0x0000000515057290 */ /* 0x000fe2000fffe03f */
[----:B------:R-:W1:Y:S01]  /*3460*/  LDC R29, c[0x0][0x288] ;  /* 0x0000a200ff1d7b82 */ /* 0x000e620000000800 */
[----:B------:R-:W-:Y:S01]  /*3470*/  UISETP.GE.U32.AND UP1, UPT, UR21, 0x9, UPT ;  /* 0x000000091500788c */ /* 0x000fe2000bf26070 */
[----:B------:R-:W-:Y:S01]  /*3480*/  IMAD.SHL.U32 R26, R16, 0x2, RZ ;  /* 0x00000002101a7824 */ /* 0x000fe200078e00ff */
[----:B------:R-:W-:Y:S02]  /*3490*/  UISETP.GT.U32.AND UP0, UPT, UR5, 0x8, UPT ;  /* 0x000000080500788c */ /* 0x000fe4000bf04070 */
[----:B------:R-:W-:Y:S02]  /*34a0*/  UIMAD.WIDE.U32 UR6, UR5, 0x38e38e39, URZ ;  /* 0x38e38e39050678a5 */ /* 0x000fe4000f8e003f */
[----:B------:R-:W-:Y:S01]  /*34b0*/  UISETP.LT.U32.AND UP0, UPT, UR21, 0x9, UP0 ;  /* 0x000000091500788c */ /* 0x000fe20008701070 */
[----:B------:R-:W4:Y:S01]  /*34c0*/  SYNCS.PHASECHK.TRANS64.TRYWAIT P0, [UR11+0x8], R18 ;  /* 0x00000812ff0075a7 */ /* 0x000f22000800014b */
[----:B------:R-:W-:Y:S01]  /*34d0*/  USHF.R.U32.HI UR6, URZ, 0x1, UR7 ;  /* 0x000000013f067899 */ /* 0x000fe20008011607 */
[----:B------:R-:W-:Y:S01]  /*34e0*/  SHF.R.S32.HI R27, RZ, 0x1f, R26 ;  /* 0x0000001fff1b7819 */ /* 0x000fe2000001141a */
[----:B------:R-:W-:-:S02]  /*34f0*/  USEL UR8, URZ, 0x1, !UP0 ;  /* 0x000000013f087887 */ /* 0x000fc4000c000000 */
[----:B------:R-:W-:Y:S02]  /*3500*/  UIMAD UR5, UR6, -0x9, UR5 ;  /* 0xfffffff7060578a4 */ /* 0x000fe4000f8e0205 */
[----:B------:R-:W-:-:S04]  /*3510*/  ULOP3.LUT UR4, UR4, UR8, URZ, 0x3c, !UPT ;  /* 0x0000000804047292 */ /* 0x000fc8000f8e3c3f */
[----:B------:R-:W-:Y:S01]  /*3520*/  @UP1 ULOP3.LUT UR4, UR4, 0x1, UR6, 0x78, !UPT ;  /* 0x0000000104041892 */ /* 0x000fe2000f8e7806 */
[----:B-1--4-:R-:W-:Y:S11]  /*3530*/  @!P0 BRA `(.L_x_39) ;  /* 0x0000006000908947 */ /* 0x012ff60003800000 */
.L_x_202:
[----:B------:R-:W-:Y:S01]  /*3540*/  IMAD.SHL.U32 R28, R6, 0x40, RZ ;  /* 0x00000040061c7824 */ /* 0x000fe200078e00ff */
[----:B------:R-:W-:Y:S01]  /*3550*/  ULDC UR8, c[0x0][0x284] ;  /* 0x0000a10000087ab9 */ /* 0x000fe20000000800 */
[----:B------:R-:W-:Y:S01]  /*3560*/  IMAD.SHL.U32 R33, R5, 0x80, RZ ;  /* 0x0000008005217824 */ /* 0x000fe200078e00ff */
[----:B------:R-:W-:Y:S01]  /*3570*/  SHF.R.S32.HI R34, RZ, 0x1f, R4 ;  /* 0x0000001fff227819 */ /* 0x000fe20000011404 */
[----:B------:R-:W-:Y:S01]  /*3580*/  ULDC.64 UR6, c[0x0][0x5d0] ;  /* 0x0001740000067ab9 */ /* 0x000fe20000000a00 */
[----:B------:R-:W-:Y:S01]  /*3590*/  ISETP.GE.AND P0, PT, R28, UR8, PT ;  /* 0x000000081c007c0c */ /* 0x000fe2000bf06270 */
[----:B0-----:R-:W-:Y:S01]  /*35a0*/  IMAD.WIDE.U32 R18, R4, UR6, R26 ;  /* 0x0000000604127c25 */ /* 0x001fe2000f8e001a */
[----:B------:R-:W-:Y:S02]  /*35b0*/  SHF.R.S32.HI R32, RZ, 0x1f, R33 ;  /* 0x0000001fff207819 */ /* 0x000fe40000011421 */
[C---:B------:R-:W-:Y:S01]  /*35c0*/  ISETP.GE.OR P0, PT, R33.reuse, R29, P0 ;  /* 0x0000001d2100720c */ /* 0x040fe20000706670 */
[----:B------:R-:W-:Y:S01]  /*35d0*/  IMAD R5, R34, UR6, RZ ;  /* 0x0000000622057c24 */ /* 0x000fe2000f8e02ff */
[----:B------:R-:W-:-:S03]  /*35e0*/  IADD3 R18, P1, R33, R18, RZ ;  /* 0x0000001221127210 */ /* 0x000fc60007f3e0ff */
[----:B------:R-:W-:-:S05]  /*35f0*/  IMAD R5, R4, UR7, R5 ;  /* 0x0000000704057c24 */ /* 0x000fca000f8e0205 */
[----:B------:R-:W-:-:S03]  /*3600*/  IADD3.X R19, R32, R19, R5, P1, !PT ;  /* 0x0000001320137210 */ /* 0x000fc60000ffe405 */
[----:B------:R-:W-:Y:S05]  /*3610*/  @P0 BRA `(.L_x_40) ;  /* 0x0000004400b80947 */ /* 0x000fea0003800000 */
[----:B------:R-:W0:Y:S01]  /*3620*/  LDC.64 R30, c[0x0][0x5c8] ;  /* 0x00017200ff1e7b82 */ /* 0x000e220000000a00 */
[----:B------:R-:W-:Y:S01]  /*3630*/  IMAD.WIDE R24, R6, 0x40, R10 ;  /* 0x0000004006187825 */ /* 0x000fe200078e020a */
[----:B------:R-:W-:Y:S01]  /*3640*/  ULDC.64 UR6, c[0x0][0x5c0] ;  /* 0x0001700000067ab9 */ /* 0x000fe20000000a00 */
[----:B------:R-:W-:Y:S02]  /*3650*/  BSSY B0, `(.L_x_40) ;  /* 0x000046a000007945 */ /* 0x000fe40003800000 */
[----:B------:R-:W-:-:S04]  /*3660*/  IMAD R6, R16, -0x2, R29 ;  /* 0xfffffffe10067824 */ /* 0x000fc800078e021d */
[----:B------:R-:W-:Y:S02]  /*3670*/  IMAD.IADD R6, R6, 0x1, -R33 ;  /* 0x0000000106067824 */ /* 0x000fe400078e0a21 */
[-C--:B0-----:R-:W-:Y:S02]  /*3680*/  IMAD R5, R25, R30.reuse, RZ ;  /* 0x0000001e19057224 */ /* 0x081fe400078e02ff */
[----:B------:R-:W-:-:S04]  /*3690*/  IMAD.WIDE.U32 R18, R24, R30, R18 ;  /* 0x0000001e18127225 */ /* 0x000fc800078e0012 */
[----:B------:R-:W-:Y:S01]  /*36a0*/  IMAD R21, R24, R31, R5 ;  /* 0x0000001f18157224 */ /* 0x000fe200078e0205 */
[----:B------:R-:W-:Y:S02]  /*36b0*/  LEA R5, P0, R30, R18, 0x3 ;  /* 0x000000121e057211 */ /* 0x000fe400078018ff */
[----:B------:R-:W-:Y:S01]  /*36c0*/  IADD3 R20, P1, R18, UR6, RZ ;  /* 0x0000000612147c10 */ /* 0x000fe2000ff3e0ff */
[----:B------:R-:W-:Y:S01]  /*36d0*/  IMAD.IADD R21, R19, 0x1, R21 ;  /* 0x0000000113157824 */ /* 0x000fe200078e0215 */
[----:B------:R-:W-:-:S04]  /*36e0*/  IADD3 R18, P3, R5, UR6, RZ ;  /* 0x0000000605127c10 */ /* 0x000fc8000ff7e0ff */
[----:B------:R-:W-:Y:S01]  /*36f0*/  LEA.HI.X R5, R30, R21, R31, 0x3, P0 ;  /* 0x000000151e057211 */ /* 0x000fe200000f1c1f */
[----:B------:R-:W-:Y:S01]  /*3700*/  IMAD.IADD R30, R17, 0x1, -R28 ;  /* 0x00000001111e7824 */ /* 0x000fe200078e0a1c */
[----:B---3-5:R-:W-:Y:S02]  /*3710*/  FSETP.NEU.AND P0, PT, R15, RZ, PT ;  /* 0x000000ff0f00720b */ /* 0x028fe40003f0d000 */
[----:B------:R-:W-:Y:S02]  /*3720*/  IADD3.X R21, R21, UR7, RZ, P1, !PT ;  /* 0x0000000715157c10 */ /* 0x000fe40008ffe4ff */
[----:B------:R-:W-:-:S09]  /*3730*/  IADD3.X R19, R5, UR7, RZ, P3, !PT ;  /* 0x0000000705137c10 */ /* 0x000fd20009ffe4ff */
[----:B------:R-:W-:Y:S05]  /*3740*/  @!P0 BRA `(.L_x_41) ;  /* 0x0000003400608947 */ /* 0x000fea0003800000 */
[----:B------:R-:W-:Y:S01]  /*3750*/  ULDC.64 UR6, c[0x0][0x5b8] ;  /* 0x00016e0000067ab9 */ /* 0x000fe20000000a00 */
[----:B------:R-:W-:Y:S01]  /*3760*/  ULDC.64 UR16, c[0x0][0x5a8] ;  /* 0x00016a0000107ab9 */ /* 0x000fe20000000a00 */
[----:B------:R-:W-:Y:S01]  /*3770*/  IMAD.WIDE.U32 R26, R4, UR6, R26 ;  /* 0x00000006041a7c25 */ /* 0x000fe2000f8e001a */
[----:B------:R-:W-:Y:S01]  /*3780*/  BSSY B1, `(.L_x_42) ;  /* 0x0000010000017945 */ /* 0x000fe20003800000 */
[----:B------:R-:W-:Y:S02]  /*3790*/  PRMT R28, RZ, 0x7610, R28 ;  /* 0x00007610ff1c7816 */ /* 0x000fe4000000001c */
[----:B------:R-:W-:Y:S01]  /*37a0*/  IMAD R5, R34, UR6, RZ ;  /* 0x0000000622057c24 */ /* 0x000fe2000f8e02ff */
[----:B------:R-:W-:-:S03]  /*37b0*/  IADD3 R26, P0, R33, R26, RZ ;  /* 0x0000001a211a7210 */ /* 0x000fc60007f1e0ff */
[----:B------:R-:W-:Y:S01]  /*37c0*/  IMAD R5, R4, UR7, R5 ;  /* 0x0000000704057c24 */ /* 0x000fe2000f8e0205 */
[----:B------:R-:W-:Y:S02]  /*37d0*/  ULDC.64 UR6, c[0x0][0x5b0] ;  /* 0x00016c0000067ab9 */ /* 0x000fe40000000a00 */
[----:B------:R-:W-:Y:S02]  /*37e0*/  IMAD R29, R25, UR6, RZ ;  /* 0x00000006191d7c24 */ /* 0x000fe4000f8e02ff */
[----:B------:R-:W-:Y:S02]  /*37f0*/  IADD3.X R27, R32, R27, R5, P0, !PT ;  /* 0x0000001b201b7210 */ /* 0x000fe400007fe405 */
[----:B------:R-:W-:Y:S01]  /*3800*/  ISETP.GE.AND P0, PT, R30, 0x1, PT ;  /* 0x000000011e00780c */ /* 0x000fe20003f06270 */
[C---:B------:R-:W-:Y:S02]  /*3810*/  IMAD R29, R24.reuse, UR7, R29 ;  /* 0x00000007181d7c24 */ /* 0x040fe4000f8e021d */
[----:B------:R-:W-:Y:S01]  /*3820*/  IMAD.WIDE.U32 R4, R24, UR6, R26 ;  /* 0x0000000618047c25 */ /* 0x000fe2000f8e001a */
[----:B------:R-:W-:-:S02]  /*3830*/  ISETP.LT.OR P4, PT, R6, 0x1, !P0 ;  /* 0x000000010600780c */ /* 0x000fc40004781670 */
[----:B------:R-:W-:-:S04]  /*3840*/  IADD3 R4, P1, R4, UR16, RZ ;  /* 0x0000001004047c10 */ /* 0x000fc8000ff3e0ff */
[----:B------:R-:W-:-:S07]  /*3850*/  IADD3.X R5, R5, UR17, R29, P1, !PT ;  /* 0x0000001105057c10 */ /* 0x000fce0008ffe41d */
[----:B------:R-:W-:Y:S05]  /*3860*/  @P4 BRA `(.L_x_43) ;  /* 0x0000000000044947 */ /* 0x000fea0003800000 */
[----:B------:R0:W5:Y:S02]  /*3870*/  LDG.E.U8 R28, desc[UR14][R4.64] ;  /* 0x0000000e041c7981 */ /* 0x000164000c1e1100 */
.L_x_43:
[----:B------:R-:W-:Y:S05]  /*3880*/  BSYNC B1 ;  /* 0x0000000000017941 */ /* 0x000fea0003800000 */
.L_x_42:
[----:B-----5:R-:W-:Y:S01]  /*3890*/  LOP3.LUT R28, R28, 0xff, RZ, 0xc0, !PT ;  /* 0x000000ff1c1c7812 */ /* 0x020fe200078ec0ff */
[----:B------:R-:W-:Y:S01]  /*38a0*/  BSSY B1, `(.L_x_44) ;  /* 0x000000b000017945 */ /* 0x000fe20003800000 */
[----:B------:R-:W-:Y:S02]  /*38b0*/  ISETP.LT.OR P3, PT, R6, 0x2, !P0 ;  /* 0x000000020600780c */ /* 0x000fe40004761670 */
[----:B------:R-:W-:-:S05]  /*38c0*/  F2FP.F16.E5M2.UNPACK_B R28, R28 ;  /* 0x0000001cff1c723e */ /* 0x000fca00020004ff */
[----:B------:R-:W-:-:S05]  /*38d0*/  HADD2.F32 R28, -RZ, R28.H0_H0 ;  /* 0x2000001cff1c7230 */ /* 0x000fca0000004100 */
[----:B------:R-:W-:-:S04]  /*38e0*/  FMUL R28, R28, R15 ;  /* 0x0000000f1c1c7220 */ /* 0x000fc80000400000 */
[----:B--2---:R-:W-:-:S05]  /*38f0*/  FFMA R28, R151, R14, R28 ;  /* 0x0000000e971c7223 */ /* 0x004fca000000001c */
[----:B------:R-:W-:Y:S02]  /*3900*/  F2FP.SATFINITE.E5M2.F32.PACK_AB_MERGE_C R29, RZ, R28, RZ ;  /* 0x0000001cff1d723e */ /* 0x000fe400048060ff */
[----:B------:R-:W-:-:S03]  /*3910*/  PRMT R28, RZ, 0x7610, R28 ;  /* 0x00007610ff1c7816 */ /* 0x000fc6000000001c */
[----:B------:R1:W-:Y:S01]  /*3920*/  @!P4 STG.E.U8 desc[UR14][R20.64], R29 ;  /* 0x0000001d1400c986 */ /* 0x0003e2000c10110e */
[----:B------:R-:W-:Y:S05]  /*3930*/  @P3 BRA `(.L_x_45) ;  /* 0x0000000000043947 */ /* 0x000fea0003800000 */
[----:B------:R2:W5:Y:S02]  /*3940*/  LDG.E.U8 R28, desc[UR14][R4.64+0x1] ;  /* 0x0000010e041c7981 */ /* 0x000564000c1e1100 */
.L_x_45:
[----:B------:R-:W-:Y:S05]  /*3950*/  BSYNC B1 ;  /* 0x0000000000017941 */ /* 0x000fea0003800000 */
.L_x_44:
[----:B-----5:R-:W-:Y:S01]  /*3960*/  LOP3.LUT R28, R28, 0xff, RZ, 0xc0, !PT ;  /* 0x000000ff1c1c7812 */ /* 0x020fe200078ec0ff */
[----:B------:R-:W-:Y:S01]  /*3970*/  BSSY B1, `(.L_x_46) ;  /* 0x0000013000017945 */ /* 0x000fe20003800000 */
[----:B-1----:R-:W-:Y:S02]  /*3980*/  IADD3 R29, P1, R24, 0x8, RZ ;  /* 0x00000008181d7810 */ /* 0x002fe40007f3e0ff */
[----:B------:R-:W-:-:S03]  /*3990*/  F2FP.F16.E5M2.UNPACK_B R28, R28 ;  /* 0x0000001cff1c723e */ /* 0x000fc600020004ff */
[----:B------:R-:W-:Y:S01]  /*39a0*/  IMAD.X R24, RZ, RZ, R25, P1 ;  /* 0x000000ffff187224 */ /* 0x000fe200008e0619 */
[----:B------:R-:W-:Y:S01]  /*39b0*/  ISETP.GE.AND P1, PT, R30, 0x9, PT ;  /* 0x000000091e00780c */ /* 0x000fe20003f26270 */
[----:B------:R-:W-:Y:S02]  /*39c0*/  HADD2.F32 R28, -RZ, R28.H0_H0 ;  /* 0x2000001cff1c7230 */ /* 0x000fe40000004100 */
[----:B------:R-:W-:Y:S01]  /*39d0*/  IMAD R24, R24, UR6, RZ ;  /* 0x0000000618187c24 */ /* 0x000fe2000f8e02ff */
[----:B------:R-:W-:Y:S01]  /*39e0*/  ISETP.LT.OR P5, PT, R6, 0x1, !P1 ;  /* 0x000000010600780c */ /* 0x000fe20004fa1670 */
[----:B------:R-:W-:-:S04]  /*39f0*/  IMAD.WIDE.U32 R26, R29, UR6, R26 ;  /* 0x000000061d1a7c25 */ /* 0x000fc8000f8e001a */
[----:B------:R-:W-:Y:S01]  /*3a00*/  FMUL R25, R28, R15 ;  /* 0x0000000f1c197220 */ /* 0x000fe20000400000 */
[----:B------:R-:W-:-:S03]  /*3a10*/  IMAD R29, R29, UR7, R24 ;  /* 0x000000071d1d7c24 */ /* 0x000fc6000f8e0218 */
[----:B------:R-:W-:Y:S01]  /*3a20*/  FFMA R25, R146, R14, R25 ;  /* 0x0000000e92197223 */ /* 0x000fe20000000019 */
[----:B------:R-:W-:Y:S02]  /*3a30*/  IADD3 R24, P4, R26, UR16, RZ ;  /* 0x000000101a187c10 */ /* 0x000fe4000ff9e0ff */
[----:B------:R-:W-:Y:S02]  /*3a40*/  PRMT R26, RZ, 0x7610, R26 ;  /* 0x00007610ff1a7816 */ /* 0x000fe4000000001a */
[----:B------:R-:W-:Y:S02]  /*3a50*/  F2FP.SATFINITE.E5M2.F32.PACK_AB_MERGE_C R31, RZ, R25, RZ ;  /* 0x00000019ff1f723e */ /* 0x000fe400048060ff */
[----:B------:R-:W-:-:S03]  /*3a60*/  IADD3.X R25, R27, UR17, R29, P4, !PT ;  /* 0x000000111b197c10 */ /* 0x000fc6000a7fe41d */
[----:B------:R1:W-:Y:S01]  /*3a70*/  @!P3 STG.E.U8 desc[UR14][R20.64+0x1], R31 ;  /* 0x0000011f1400b986 */ /* 0x0003e2000c10110e */
[----:B------:R-:W-:Y:S05]  /*3a80*/  @P5 BRA `(.L_x_47) ;  /* 0x0000000000045947 */ /* 0x000fea0003800000 */
[----:B------:R3:W5:Y:S02]  /*3a90*/  LDG.E.U8 R26, desc[UR14][R24.64] ;  /* 0x0000000e181a7981 */ /* 0x000764000c1e1100 */
.L_x_47:
[----:B------:R-:W-:Y:S05]  /*3aa0*/  BSYNC B1 ;  /* 0x0000000000017941 */ /* 0x000fea0003800000 */
.L_x_46:
[----:B-----5:R-:W-:Y:S01]  /*3ab0*/  LOP3.LUT R26, R26, 0xff, RZ, 0xc0, !PT ;  /* 0x000000ff1a1a7812 */ /* 0x020fe200078ec0ff */
[----:B------:R-:W-:Y:S01]  /*3ac0*/  BSSY B1, `(.L_x_48) ;  /* 0x000000b000017945 */ /* 0x000fe20003800000 */
[----:B------:R-:W-:Y:S02]  /*3ad0*/  ISETP.LT.OR P3, PT, R6, 0x2, !P1 ;  /* 0x000000020600780c */ /* 0x000fe40004f61670 */
[----:B------:R-:W-:-:S05]  /*3ae0*/  F2FP.F16.E5M2.UNPACK_B R26, R26 ;  /* 0x0000001aff1a723e */ /* 0x000fca00020004ff */
[----:B------:R-:W-:-:S05]  /*3af0*/  HADD2.F32 R26, -RZ, R26.H0_H0 ;  /* 0x2000001aff1a7230 */ /* 0x000fca0000004100 */
[----:B------:R-:W-:-:S04]  /*3b00*/  FMUL R26, R26, R15 ;  /* 0x0000000f1a1a7220 */ /* 0x000fc80000400000 */
[----:B------:R-:W-:-:S05]  /*3b10*/  FFMA R26, R149, R14, R26 ;  /* 0x0000000e951a7223 */ /* 0x000fca000000001a */
[----:B------:R-:W-:Y:S02]  /*3b20*/  F2FP.SATFINITE.E5M2.F32.PACK_AB_MERGE_C R27, RZ, R26, RZ ;  /* 0x0000001aff1b723e */ /* 0x000fe400048060ff */
[----:B------:R-:W-:-:S03]  /*3b30*/  PRMT R26, RZ, 0x7610, R26 ;  /* 0x00007610ff1a7816 */ /* 0x000fc6000000001a */
[----:B------:R4:W-:Y:S01]  /*3b40*/  @!P5 STG.E.U8 desc[UR14][R18.64], R27 ;  /* 0x0000001b1200d986 */ /* 0x0009e2000c10110e */
[----:B------:R-:W-:Y:S05]  /*3b50*/  @P3 BRA `(.L_x_49) ;  /* 0x0000000000043947 */ /* 0x000fea0003800000 */
[----:B------:R0:W5:Y:S02]  /*3b60*/  LDG.E.U8 R26, desc[UR14][R24.64+0x1] ;  /* 0x0000010e181a7981 */ /* 0x000164000c1e1100 */
.L_x_49:
[----:B------:R-:W-:Y:S05]  /*3b70*/  BSYNC B1 ;  /* 0x0000000000017941 */ /* 0x000fea0003800000 */
.L_x_48:
[----:B-----5:R-:W-:Y:S01]  /*3b80*/  LOP3.LUT R26, R26, 0xff, RZ, 0xc0, !PT ;  /* 0x000000ff1a1a7812 */ /* 0x020fe200078ec0ff */
[----:B------:R-:W-:Y:S01]  /*3b90*/  BSSY B1, `(.L_x_50) ;  /* 0x000000b000017945 */ /* 0x000fe20003800000 */
[----:B------:R-:W-:Y:S02]  /*3ba0*/  ISETP.LT.OR P4, PT, R6, 0x9, !P0 ;  /* 0x000000090600780c */ /* 0x000fe40004781670 */
[----:B------:R-:W-:-:S05]  /*3bb0*/  F2FP.F16.E5M2.UNPACK_B R26, R26 ;  /* 0x0000001aff1a723e */ /* 0x000fca00020004ff */
[----:B------:R-:W-:-:S05]  /*3bc0*/  HADD2.F32 R26, -RZ, R26.H0_H0 ;  /* 0x2000001aff1a7230 */ /* 0x000fca0000004100 */
[----:B----4-:R-:W-:Y:S01]  /*3bd0*/  FMUL R27, R26, R15 ;  /* 0x0000000f1a1b7220 */ /* 0x010fe20000400000 */
[----:B------:R-:W-:-:S03]  /*3be0*/  PRMT R26, RZ, 0x7610, R26 ;  /* 0x00007610ff1a7816 */ /* 0x000fc6000000001a */
[----:B------:R-:W-:-:S05]  /*3bf0*/  FFMA R27, R144, R14, R27 ;  /* 0x0000000e901b7223 */ /* 0x000fca000000001b */
[----:B------:R-:W-:-:S05]  /*3c00*/  F2FP.SATFINITE.E5M2.F32.PACK_AB_MERGE_C R27, RZ, R27, RZ ;  /* 0x0000001bff1b723e */ /* 0x000fca00048060ff */
[----:B------:R4:W-:Y:S01]  /*3c10*/  @!P3 STG.E.U8 desc[UR14][R18.64+0x1], R27 ;  /* 0x0000011b1200b986 */ /* 0x0009e2000c10110e */
[----:B------:R-:W-:Y:S05]  /*3c20*/  @P4 BRA `(.L_x_51) ;  /* 0x0000000000044947 */ /* 0x000fea0003800000 */
[----:B------:R0:W5:Y:S02]  /*3c30*/  LDG.E.U8 R26, desc[UR14][R4.64+0x8] ;  /* 0x0000080e041a7981 */ /* 0x000164000c1e1100 */
.L_x_51:
[----:B------:R-:W-:Y:S05]  /*3c40*/  BSYNC B1 ;  /* 0x0000000000017941 */ /* 0x000fea0003800000 */
.L_x_50:
[----:B-----5:R-:W-:Y:S01]  /*3c50*/  LOP3.LUT R26, R26, 0xff, RZ, 0xc0, !PT ;  /* 0x000000ff1a1a7812 */ /* 0x020fe200078ec0ff */
[----:B------:R-:W-:Y:S01]  /*3c60*/  BSSY B1, `(.L_x_52) ;  /* 0x000000b000017945 */ /* 0x000fe20003800000 */
[----:B------:R-:W-:Y:S02]  /*3c70*/  ISETP.LT.OR P3, PT, R6, 0xa, !P0 ;  /* 0x0000000a0600780c */ /* 0x000fe40004761670 */
[----:B------:R-:W-:-:S05]  /*3c80*/  F2FP.F16.E5M2.UNPACK_B R26, R26 ;  /* 0x0000001aff1a723e */ /* 0x000fca00020004ff */
[----:B------:R-:W-:-:S05]  /*3c90*/  HADD2.F32 R26, -RZ, R26.H0_H0 ;  /* 0x2000001aff1a7230 */ /* 0x000fca0000004100 */
[----:B------:R-:W-:-:S04]  /*3ca0*/  FMUL R26, R26, R15 ;  /* 0x0000000f1a1a7220 */ /* 0x000fc80000400000 */
[----:B------:R-:W-:-:S05]  /*3cb0*/  FFMA R26, R147, R14, R26 ;  /* 0x0000000e931a7223 */ /* 0x000fca000000001a */
[----:B----4-:R-:W-:Y:S02]  /*3cc0*/  F2FP.SATFINITE.E5M2.F32.PACK_AB_MERGE_C R27, RZ, R26, RZ ;  /* 0x0000001aff1b723e */ /* 0x010fe400048060ff */
[----:B------:R-:W-:-:S03]  /*3cd0*/  PRMT R26, RZ, 0x7610, R26 ;  /* 0x00007610ff1a7816 */ /* 0x000fc6000000001a */
[----:B------:R4:W-:Y:S01]  /*3ce0*/  @!P4 STG.E.U8 desc[UR14][R20.64+0x8], R27 ;  /* 0x0000081b1400c986 */ /* 0x0009e2000c10110e */
[----:B------:R-:W-:Y:S05]  /*3cf0*/  @P3 BRA `(.L_x_53) ;  /* 0x0000000000043947 */ /* 0x000fea0003800000 */
[----:B------:R0:W5:Y:S02]  /*3d00*/  LDG.E.U8 R26, desc[UR14][R4.64+0x9] ;  /* 0x0000090e041a7981 */ /* 0x000164000c1e1100 */
.L_x_53:
[----:B------:R-:W-:Y:S05]  /*3d10*/  BSYNC B1 ;  /* 0x0000000000017941 */ /* 0x000fea0003800000 */
.L_x_52:
        /* <DEDUP_REMOVED lines=12> */
.L_x_55:
[----:B------:R-:W-:Y:S05]  /*3de0*/  BSYNC B1 ;  /* 0x0000000000017941 */ /* 0x000fea0003800000 */
.L_x_54:
        /* <DEDUP_REMOVED lines=12> */
.L_x_57:
[----:B------:R-:W-:Y:S05]  /*3eb0*/  BSYNC B1 ;  /* 0x0000000000017941 */ /* 0x000fea0003800000 */
.L_x_56:
        /* <DEDUP_REMOVED lines=12> */
.L_x_59:
[----:B------:R-:W-:Y:S05]  /*3f80*/  BSYNC B1 ;  /* 0x0000000000017941 */ /* 0x000fea0003800000 */
.L_x_58:
        /* <DEDUP_REMOVED lines=12> */
.L_x_61:
[----:B------:R-:W-:Y:S05]  /*4050*/  BSYNC B1 ;  /* 0x0000000000017941 */ /* 0x000fea0003800000 */
.L_x_60:
        /* <DEDUP_REMOVED lines=12> */
.L_x_63:
[----:B------:R-:W-:Y:S05]  /*4120*/  BSYNC B1 ;  /* 0x0000000000017941 */ /* 0x000fea0003800000 */
.L_x_62:
        /* <DEDUP_REMOVED lines=12> */
.L_x_65:
[----:B------:R-:W-:Y:S05]  /*41f0*/  BSYNC B1 ;  /* 0x0000000000017941 */ /* 0x000fea0003800000 */
.L_x_64:
        /* <DEDUP_REMOVED lines=12> */
.L_x_67:
[----:B------:R-:W-:Y:S05]  /*42c0*/  BSYNC B1 ;  /* 0x0000000000017941 */ /* 0x000fea0003800000 */
.L_x_66:
        /* <DEDUP_REMOVED lines=12> */
.L_x_69:
[----:B------:R-:W-:Y:S05]  /*4390*/  BSYNC B1 ;  /* 0x0000000000017941 */ /* 0x000fea0003800000 */
.L_x_68:
        /* <DEDUP_REMOVED lines=12> */
.L_x_71:
[----:B------:R-:W-:Y:S05]  /*4460*/  BSYNC B1 ;  /* 0x0000000000017941 */ /* 0x000fea0003800000 */
.L_x_70:
        /* <DEDUP_REMOVED lines=12> */
.L_x_73:
[----:B------:R-:W-:Y:S05]  /*4530*/  BSYNC B1 ;  /* 0x0000000000017941 */ /* 0x000fea0003800000 */
.L_x_72:
        /* <DEDUP_REMOVED lines=12> */
.L_x_75:
[----:B------:R-:W-:Y:S05]  /*4600*/  BSYNC B1 ;  /* 0x0000000000017941 */ /* 0x000fea0003800000 */
.L_x_74:
        /* <DEDUP_REMOVED lines=12> */
.L_x_77:
[----:B------:R-:W-:Y:S05]  /*46d0*/  BSYNC B1 ;  /* 0x0000000000017941 */ /* 0x000fea0003800000 */
.L_x_76:
        /* <DEDUP_REMOVED lines=12> */
.L_x_79:
[----:B------:R-:W-:Y:S05]  /*47a0*/  BSYNC B1 ;  /* 0x0000000000017941 */ /* 0x000fea0003800000 */
.L_x_78:
        /* <DEDUP_REMOVED lines=12> */
.L_x_81:
[----:B------:R-:W-:Y:S05]  /*4870*/  BSYNC B1 ;  /* 0x0000000000017941 */ /* 0x000fea0003800000 */
.L_x_80:
        /* <DEDUP_REMOVED lines=12> */
.L_x_83:
[----:B------:R-:W-:Y:S05]  /*4940*/  BSYNC B1 ;  /* 0x0000000000017941 */ /* 0x000fea0003800000 */
.L_x_82:
        /* <DEDUP_REMOVED lines=12> */
.L_x_85:
[----:B------:R-:W-:Y:S05]  /*4a10*/  BSYNC B1 ;  /* 0x0000000000017941 */ /* 0x000fea0003800000 */
.L_x_84:
        /* <DEDUP_REMOVED lines=12> */
.L_x_87:
[----:B------:R-:W-:Y:S05]  /*4ae0*/  BSYNC B1 ;  /* 0x0000000000017941 */ /* 0x000fea0003800000 */
.L_x_86:
        /* <DEDUP_REMOVED lines=12> */
.L_x_89:
[----:B------:R-:W-:Y:S05]  /*4bb0*/  BSYNC B1 ;  /* 0x0000000000017941 */ /* 0x000fea0003800000 */
.L_x_88:
        /* <DEDUP_REMOVED lines=12> */
.L_x_91:
[----:B------:R-:W-:Y:S05]  /*4c80*/  BSYNC B1 ;  /* 0x0000000000017941 */ /* 0x000fea0003800000 */
.L_x_90:
        /* <DEDUP_REMOVED lines=12> */
.L_x_93:
[----:B------:R-:W-:Y:S05]  /*4d50*/  BSYNC B1 ;  /* 0x0000000000017941 */ /* 0x000fea0003800000 */
.L_x_92:
        /* <DEDUP_REMOVED lines=12> */
.L_x_95:
[----:B------:R-:W-:Y:S05]  /*4e20*/  BSYNC B1 ;  /* 0x0000000000017941 */ /* 0x000fea0003800000 */
.L_x_94:
        /* <DEDUP_REMOVED lines=12> */
.L_x_97:
[----:B------:R-:W-:Y:S05]  /*4ef0*/  BSYNC B1 ;  /* 0x0000000000017941 */ /* 0x000fea0003800000 */
.L_x_96:
        /* <DEDUP_REMOVED lines=12> */
.L_x_99:
[----:B------:R-:W-:Y:S05]  /*4fc0*/  BSYNC B1 ;  /* 0x0000000000017941 */ /* 0x000fea0003800000 */
.L_x_98:
        /* <DEDUP_REMOVED lines=12> */
.L_x_101:
[----:B------:R-:W-:Y:S05]  /*5090*/  BSYNC B1 ;  /* 0x0000000000017941 */ /* 0x000fea0003800000 */
.L_x_100:
        /* <DEDUP_REMOVED lines=12> */
.L_x_103:
[----:B------:R-:W-:Y:S05]  /*5160*/  BSYNC B1 ;  /* 0x0000000000017941 */ /* 0x000fea0003800000 */
.L_x_102:
        /* <DEDUP_REMOVED lines=12> */
.L_x_105:
[----:B------:R-:W-:Y:S05]  /*5230*/  BSYNC B1 ;  /* 0x0000000000017941 */ /* 0x000fea0003800000 */
.L_x_104:
        /* <DEDUP_REMOVED lines=12> */
.L_x_107:
[----:B------:R-:W-:Y:S05]  /*5300*/  BSYNC B1 ;  /* 0x0000000000017941 */ /* 0x000fea0003800000 */
.L_x_106:
        /* <DEDUP_REMOVED lines=12> */
.L_x_109:
[----:B------:R-:W-:Y:S05]  /*53d0*/  BSYNC B1 ;  /* 0x0000000000017941 */ /* 0x000fea0003800000 */
.L_x_108:
        /* <DEDUP_REMOVED lines=12> */
.L_x_111:
[----:B------:R-:W-:Y:S05]  /*54a0*/  BSYNC B1 ;  /* 0x0000000000017941 */ /* 0x000fea0003800000 */
.L_x_110:
        /* <DEDUP_REMOVED lines=12> */
.L_x_113:
[----:B------:R-:W-:Y:S05]  /*5570*/  BSYNC B1 ;  /* 0x0000000000017941 */ /* 0x000fea0003800000 */
.L_x_112:
        /* <DEDUP_REMOVED lines=12> */
.L_x_115:
[----:B------:R-:W-:Y:S05]  /*5640*/  BSYNC B1 ;  /* 0x0000000000017941 */ /* 0x000fea0003800000 */
.L_x_114:
        /* <DEDUP_REMOVED lines=12> */
.L_x_117:
[----:B------:R-:W-:Y:S05]  /*5710*/  BSYNC B1 ;  /* 0x0000000000017941 */ /* 0x000fea0003800000 */
.L_x_116:
        /* <DEDUP_REMOVED lines=12> */
.L_x_119:
[----:B------:R-:W-:Y:S05]  /*57e0*/  BSYNC B1 ;  /* 0x0000000000017941 */ /* 0x000fea0003800000 */
.L_x_118:
        /* <DEDUP_REMOVED lines=12> */
.L_x_121:
[----:B------:R-:W-:Y:S05]  /*58b0*/  BSYNC B1 ;  /* 0x0000000000017941 */ /* 0x000fea0003800000 */
.L_x_120:
        /* <DEDUP_REMOVED lines=12> */
.L_x_123:
[----:B------:R-:W-:Y:S05]  /*5980*/  BSYNC B1 ;  /* 0x0000000000017941 */ /* 0x000fea0003800000 */
.L_x_122:
        /* <DEDUP_REMOVED lines=12> */
.L_x_125:
[----:B------:R-:W-:Y:S05]  /*5a50*/  BSYNC B1 ;  /* 0x0000000000017941 */ /* 0x000fea0003800000 */
.L_x_124:
        /* <DEDUP_REMOVED lines=12> */
.L_x_127:
[----:B------:R-:W-:Y:S05]  /*5b20*/  BSYNC B1 ;  /* 0x0000000000017941 */ /* 0x000fea0003800000 */
.L_x_126:
        /* <DEDUP_REMOVED lines=12> */
.L_x_129:
[----:B------:R-:W-:Y:S05]  /*5bf0*/  BSYNC B1 ;  /* 0x0000000000017941 */ /* 0x000fea0003800000 */
.L_x_128:
        /* <DEDUP_REMOVED lines=12> */
.L_x_131:
[----:B------:R-:W-:Y:S05]  /*5cc0*/  BSYNC B1 ;  /* 0x0000000000017941 */ /* 0x000fea0003800000 */
.L_x_130:
        /* <DEDUP_REMOVED lines=12> */
.L_x_133:
[----:B------:R-:W-:Y:S05]  /*5d90*/  BSYNC B1 ;  /* 0x0000000000017941 */ /* 0x000fea0003800000 */
.L_x_132:
        /* <DEDUP_REMOVED lines=12> */
.L_x_135:
[----:B------:R-:W-:Y:S05]  /*5e60*/  BSYNC B1 ;  /* 0x0000000000017941 */ /* 0x000fea0003800000 */
.L_x_134:
        /* <DEDUP_REMOVED lines=12> */
.L_x_137:
[----:B------:R-:W-:Y:S05]  /*5f30*/  BSYNC B1 ;  /* 0x0000000000017941 */ /* 0x000fea0003800000 */
.L_x_136:
        /* <DEDUP_REMOVED lines=12> */
.L_x_139:
[----:B------:R-:W-:Y:S05]  /*6000*/  BSYNC B1 ;  /* 0x0000000000017941 */ /* 0x000fea0003800000 */
.L_x_138:
        /* <DEDUP_REMOVED lines=12> */
.L_x_141:
[----:B------:R-:W-:Y:S05]  /*60d0*/  BSYNC B1 ;  /* 0x0000000000017941 */ /* 0x000fea0003800000 */
.L_x_140:
        /* <DEDUP_REMOVED lines=12> */
.L_x_143:
[----:B------:R-:W-:Y:S05]  /*61a0*/  BSYNC B1 ;  /* 0x0000000000017941 */ /* 0x000fea0003800000 */
.L_x_142:
        /* <DEDUP_REMOVED lines=12> */
.L_x_145:
[----:B------:R-:W-:Y:S05]  /*6270*/  BSYNC B1 ;  /* 0x0000000000017941 */ /* 0x000fea0003800000 */
.L_x_144:
        /* <DEDUP_REMOVED lines=12> */
.L_x_147:
[----:B------:R-:W-:Y:S05]  /*6340*/  BSYNC B1 ;  /* 0x0000000000017941 */ /* 0x000fea0003800000 */
.L_x_146:
        /* <DEDUP_REMOVED lines=12> */
.L_x_149:
[----:B------:R-:W-:Y:S05]  /*6410*/  BSYNC B1 ;  /* 0x0000000000017941 */ /* 0x000fea0003800000 */
.L_x_148:
        /* <DEDUP_REMOVED lines=12> */
.L_x_151:
[----:B------:R-:W-:Y:S05]  /*64e0*/  BSYNC B1 ;  /* 0x0000000000017941 */ /* 0x000fea0003800000 */
.L_x_150:
        /* <DEDUP_REMOVED lines=12> */
.L_x_153:
[----:B------:R-:W-:Y:S05]  /*65b0*/  BSYNC B1 ;  /* 0x0000000000017941 */ /* 0x000fea0003800000 */
.L_x_152:
        /* <DEDUP_REMOVED lines=12> */
.L_x_155:
[----:B------:R-:W-:Y:S05]  /*6680*/  BSYNC B1 ;  /* 0x0000000000017941 */ /* 0x000fea0003800000 */
.L_x_154:
        /* <DEDUP_REMOVED lines=12> */
.L_x_157:
[----:B------:R-:W-:Y:S05]  /*6750*/  BSYNC B1 ;  /* 0x0000000000017941 */ /* 0x000fea0003800000 */
.L_x_156:
        /* <DEDUP_REMOVED lines=12> */
.L_x_159:
[----:B------:R-:W-:Y:S05]  /*6820*/  BSYNC B1 ;  /* 0x0000000000017941 */ /* 0x000fea0003800000 */
.L_x_158:
        /* <DEDUP_REMOVED lines=12> */
.L_x_161:
[----:B------:R-:W-:Y:S05]  /*68f0*/  BSYNC B1 ;  /* 0x0000000000017941 */ /* 0x000fea0003800000 */
.L_x_160:
        /* <DEDUP_REMOVED lines=12> */
.L_x_163:
[----:B------:R-:W-:Y:S05]  /*69c0*/  BSYNC B1 ;  /* 0x0000000000017941 */ /* 0x000fea0003800000 */
.L_x_162:
[----:B-----5:R-:W-:Y:S01]  /*69d0*/  LOP3.LUT R26, R26, 0xff, RZ, 0xc0, !PT ;  /* 0x000000ff1a1a7812 */ /* 0x020fe200078ec0ff */
[----:B------:R-:W-:Y:S01]  /*69e0*/  BSSY B1, `(.L_x_164) ;  /* 0x000000b000017945 */ /* 0x000fe20003800000 */
[----:B------:R-:W-:Y:S02]  /*69f0*/  ISETP.LT.OR P0, PT, R6, 0x7a, !P0 ;  /* 0x0000007a0600780c */ /* 0x000fe40004701670 */
[----:B------:R-:W-:-:S05]  /*6a00*/  F2FP.F16.E5M2.UNPACK_B R26, R26 ;  /* 0x0000001aff1a723e */ /* 0x000fca00020004ff */
[----:B------:R-:W-:-:S05]  /*6a10*/  HADD2.F32 R26, -RZ, R26.H0_H0 ;  /* 0x2000001aff1a7230 */ /* 0x000fca0000004100 */
[----:B------:R-:W-:-:S04]  /*6a20*/  FMUL R26, R26, R15 ;  /* 0x0000000f1a1a7220 */ /* 0x000fc80000400000 */
[----:B------:R-:W-:Y:S01]  /*6a30*/  FFMA R26, R23, R14, R26 ;  /* 0x0000000e171a7223 */ /* 0x000fe2000000001a */
[----:B------:R-:W-:-:S04]  /*6a40*/  PRMT R23, RZ, 0x7610, R23 ;  /* 0x00007610ff177816 */ /* 0x000fc80000000017 */
[----:B----4-:R-:W-:-:S05]  /*6a50*/  F2FP.SATFINITE.E5M2.F32.PACK_AB_MERGE_C R27, RZ, R26, RZ ;  /* 0x0000001aff1b723e */ /* 0x010fca00048060ff */
[----:B------:R4:W-:Y:S01]  /*6a60*/  @!P4 STG.E.U8 desc[UR14][R20.64+0x78], R27 ;  /* 0x0000781b1400c986 */ /* 0x0009e2000c10110e */
[----:B------:R-:W-:Y:S05]  /*6a70*/  @P0 BRA `(.L_x_165) ;  /* 0x0000000000040947 */ /* 0x000fea0003800000 */
[----:B------:R0:W5:Y:S02]  /*6a80*/  LDG.E.U8 R23, desc[UR14][R4.64+0x79] ;  /* 0x0000790e04177981 */ /* 0x000164000c1e1100 */
.L_x_165:
[----:B------:R-:W-:Y:S05]  /*6a90*/  BSYNC B1 ;  /* 0x0000000000017941 */ /* 0x000fea0003800000 */
.L_x_164:
[----:B-----5:R-:W-:Y:S01]  /*6aa0*/  LOP3.LUT R23, R23, 0xff, RZ, 0xc0, !PT ;  /* 0x000000ff17177812 */ /* 0x020fe200078ec0ff */
[----:B------:R-:W-:Y:S01]  /*6ab0*/  BSSY B1, `(.L_x_166) ;  /* 0x000000b000017945 */ /* 0x000fe20003800000 */
[----:B------:R-:W-:Y:S02]  /*6ac0*/  ISETP.LT.OR P3, PT, R6, 0x79, !P1 ;  /* 0x000000790600780c */ /* 0x000fe40004f61670 */
[----:B------:R-:W-:-:S05]  /*6ad0*/  F2FP.F16.E5M2.UNPACK_B R23, R23 ;  /* 0x00000017ff17723e */ /* 0x000fca00020004ff */
[----:B0-2---:R-:W-:-:S05]  /*6ae0*/  HADD2.F32 R4, -RZ, R23.H0_H0 ;  /* 0x20000017ff047230 */ /* 0x005fca0000004100 */
[----:B------:R-:W-:Y:S01]  /*6af0*/  FMUL R5, R4, R15 ;  /* 0x0000000f04057220 */ /* 0x000fe20000400000 */
[----:B------:R-:W-:-:S03]  /*6b00*/  PRMT R4, RZ, 0x7610, R4 ;  /* 0x00007610ff047816 */ /* 0x000fc60000000004 */
[----:B------:R-:W-:-:S05]  /*6b10*/  FFMA R5, R22, R14, R5 ;  /* 0x0000000e16057223 */ /* 0x000fca0000000005 */
[----:B------:R-:W-:-:S05]  /*6b20*/  F2FP.SATFINITE.E5M2.F32.PACK_AB_MERGE_C R5, RZ, R5, RZ ;  /* 0x00000005ff05723e */ /* 0x000fca00048060ff */
[----:B------:R0:W-:Y:S01]  /*6b30*/  @!P0 STG.E.U8 desc[UR14][R20.64+0x79], R5 ;  /* 0x0000790514008986 */ /* 0x0001e2000c10110e */
[----:B------:R-:W-:Y:S05]  /*6b40*/  @P3 BRA `(.L_x_167) ;  /* 0x0000000000043947 */ /* 0x000fea0003800000 */
[----:B------:R2:W5:Y:S02]  /*6b50*/  LDG.E.U8 R4, desc[UR14][R24.64+0x78] ;  /* 0x0000780e18047981 */ /* 0x000564000c1e1100 */
.L_x_167:
[----:B------:R-:W-:Y:S05]  /*6b60*/  BSYNC B1 ;  /* 0x0000000000017941 */ /* 0x000fea0003800000 */
.L_x_166:
[----:B-----5:R-:W-:Y:S01]  /*6b70*/  LOP3.LUT R4, R4, 0xff, RZ, 0xc0, !PT ;  /* 0x000000ff04047812 */ /* 0x020fe200078ec0ff */
[----:B------:R-:W-:Y:S01]  /*6b80*/  BSSY B1, `(.L_x_168) ;  /* 0x000000b000017945 */ /* 0x000fe20003800000 */
[----:B------:R-:W-:Y:S02]  /*6b90*/  ISETP.LT.OR P1, PT, R6, 0x7a, !P1 ;  /* 0x0000007a0600780c */ /* 0x000fe40004f21670 */
[----:B------:R-:W-:-:S05]  /*6ba0*/  F2FP.F16.E5M2.UNPACK_B R4, R4 ;  /* 0x00000004ff04723e */ /* 0x000fca00020004ff */
[----:B------:R-:W-:-:S05]  /*6bb0*/  HADD2.F32 R4, -RZ, R4.H0_H0 ;  /* 0x20000004ff047230 */ /* 0x000fca0000004100 */
[----:B------:R-:W-:-:S04]  /*6bc0*/  FMUL R4, R4, R15 ;  /* 0x0000000f04047220 */ /* 0x000fc80000400000 */
[----:B------:R-:W-:-:S05]  /*6bd0*/  FFMA R4, R89, R14, R4 ;  /* 0x0000000e59047223 */ /* 0x000fca0000000004 */
[----:B0-----:R-:W-:Y:S02]  /*6be0*/  F2FP.SATFINITE.E5M2.F32.PACK_AB_MERGE_C R5, RZ, R4, RZ ;  /* 0x00000004ff05723e */ /* 0x001fe400048060ff */
[----:B------:R-:W-:-:S03]  /*6bf0*/  PRMT R4, RZ, 0x7610, R4 ;  /* 0x00007610ff047816 */ /* 0x000fc60000000004 */
[----:B------:R0:W-:Y:S01]  /*6c00*/  @!P3 STG.E.U8 desc[UR14][R18.64+0x78], R5 ;  /* 0x000078051200b986 */ /* 0x0001e2000c10110e */
[----:B------:R-:W-:Y:S05]  /*6c10*/  @P1 BRA `(.L_x_169) ;  /* 0x0000000000041947 */ /* 0x000fea0003800000 */
[----:B------:R0:W5:Y:S02]  /*6c20*/  LDG.E.U8 R4, desc[UR14][R24.64+0x79] ;  /* 0x0000790e18047981 */ /* 0x000164000c1e1100 */
.L_x_169:
[----:B------:R-:W-:Y:S05]  /*6c30*/  BSYNC B1 ;  /* 0x0000000000017941 */ /* 0x000fea0003800000 */
.L_x_168:
[----:B------:R-:W-:Y:S05]  /*6c40*/  @P1 BRA `(.L_x_170) ;  /* 0x0000001000281947 */ /* 0x000fea0003800000 */
[----:B-----5:R-:W-:-:S04]  /*6c50*/  LOP3.LUT R4, R4, 0xff, RZ, 0xc0, !PT ;  /* 0x000000ff04047812 */ /* 0x020fc800078ec0ff */
[----:B------:R-:W-:-:S05]  /*6c60*/  F2FP.F16.E5M2.UNPACK_B R4, R4 ;  /* 0x00000004ff04723e */ /* 0x000fca00020004ff */
[----:B------:R-:W-:-:S05]  /*6c70*/  HADD2.F32 R4, -RZ, R4.H0_H0 ;  /* 0x20000004ff047230 */ /* 0x000fca0000004100 */
[----:B0-----:R-:W-:-:S04]  /*6c80*/  FMUL R5, R4, R15 ;  /* 0x0000000f04057220 */ /* 0x001fc80000400000 */
[----:B------:R-:W-:-:S05]  /*6c90*/  FFMA R5, R88, R14, R5 ;  /* 0x0000000e58057223 */ /* 0x000fca0000000005 */
[----:B------:R-:W-:-:S05]  /*6ca0*/  F2FP.SATFINITE.E5M2.F32.PACK_AB_MERGE_C R5, RZ, R5, RZ ;  /* 0x00000005ff05723e */ /* 0x000fca00048060ff */
[----:B------:R0:W-:Y:S01]  /*6cb0*/  STG.E.U8 desc[UR14][R18.64+0x79], R5 ;  /* 0x0000790512007986 */ /* 0x0001e2000c10110e */
[----:B------:R-:W-:Y:S05]  /*6cc0*/  BRA `(.L_x_170) ;  /* 0x0000001000087947 */ /* 0x000fea0003800000 */
.L_x_41:
[----:B------:R-:W-:Y:S01]  /*6cd0*/  ISETP.GE.AND P1, PT, R30, 0x1, PT ;  /* 0x000000011e00780c */ /* 0x000fe20003f26270 */
[-C--:B--2---:R-:W-:Y:S01]  /*6ce0*/  FMUL R151, R151, R14.reuse ;  /* 0x0000000e97977220 */ /* 0x084fe20000400000 */
[-C--:B------:R-:W-:Y:S01]  /*6cf0*/  FMUL R146, R146, R14.reuse ;  /* 0x0000000e92927220 */ /* 0x080fe20000400000 */
[----:B------:R-:W-:Y:S01]  /*6d00*/  ISETP.GE.AND P0, PT, R30, 0x9, PT ;  /* 0x000000091e00780c */ /* 0x000fe20003f06270 */
[-C--:B------:R-:W-:Y:S01]  /*6d10*/  FMUL R149, R149, R14.reuse ;  /* 0x0000000e95957220 */ /* 0x080fe20000400000 */
[----:B------:R-:W-:Y:S01]  /*6d20*/  ISETP.LT.OR P4, PT, R6, 0x1, !P1 ;  /* 0x000000010600780c */ /* 0x000fe20004f81670 */
[-C--:B------:R-:W-:Y:S01]  /*6d30*/  FMUL R144, R144, R14.reuse ;  /* 0x0000000e90907220 */ /* 0x080fe20000400000 */
[----:B------:R-:W-:Y:S01]  /*6d40*/  ISETP.LT.OR P5, PT, R6, 0x2, !P1 ;  /* 0x000000020600780c */ /* 0x000fe20004fa1670 */
[-C--:B------:R-:W-:Y:S01]  /*6d50*/  FMUL R147, R147, R14.reuse ;  /* 0x0000000e93937220 */ /* 0x080fe20000400000 */
[----:B------:R-:W-:Y:S01]  /*6d60*/  F2FP.SATFINITE.E5M2.F32.PACK_AB_MERGE_C R151, RZ, R151, RZ ;  /* 0x00000097ff97723e */ /* 0x000fe200048060ff */
[----:B------:R-:W-:Y:S01]  /*6d70*/  FMUL R142, R142, R14 ;  /* 0x0000000e8e8e7220 */ /* 0x000fe20000400000 */
[----:B------:R-:W-:Y:S01]  /*6d80*/  F2FP.SATFINITE.E5M2.F32.PACK_AB_MERGE_C R5, RZ, R146, RZ ;  /* 0x00000092ff05723e */ /* 0x000fe200048060ff */
[-C--:B------:R-:W-:Y:S01]  /*6d90*/  FMUL R145, R145, R14.reuse ;  /* 0x0000000e91917220 */ /* 0x080fe20000400000 */
[----:B------:R-:W-:Y:S01]  /*6da0*/  ISETP.LT.OR P3, PT, R6, 0x1, !P0 ;  /* 0x000000010600780c */ /* 0x000fe20004761670 */
[-C--:B------:R-:W-:Y:S01]  /*6db0*/  FMUL R140, R140, R14.reuse ;  /* 0x0000000e8c8c7220 */ /* 0x080fe20000400000 */
[C---:B------:R-:W-:Y:S01]  /*6dc0*/  ISETP.LT.OR P6, PT, R6.reuse, 0xa, !P1 ;  /* 0x0000000a0600780c */ /* 0x040fe20004fc1670 */
[-C--:B------:R-:W-:Y:S01]  /*6dd0*/  FMUL R143, R143, R14.reuse ;  /* 0x0000000e8f8f7220 */ /* 0x080fe20000400000 */
[----:B------:R-:W-:Y:S01]  /*6de0*/  F2FP.SATFINITE.E5M2.F32.PACK_AB_MERGE_C R149, RZ, R149, RZ ;  /* 0x00000095ff95723e */ /* 0x000fe200048060ff */
[----:B------:R-:W-:Y:S01]  /*6df0*/  @!P4 STG.E.U8 desc[UR14][R20.64], R151 ;  /* 0x000000971400c986 */ /* 0x000fe2000c10110e */
[----:B------:R-:W-:Y:S01]  /*6e00*/  ISETP.LT.OR P4, PT, R6, 0x2, !P0 ;  /* 0x000000020600780c */ /* 0x000fe20004781670 */
[----:B------:R-:W-:Y:S01]  /*6e10*/  FMUL R138, R138, R14 ;  /* 0x0000000e8a8a7220 */ /* 0x000fe20000400000 */
[----:B------:R-:W-:Y:S01]  /*6e20*/  F2FP.SATFINITE.E5M2.F32.PACK_AB_MERGE_C R25, RZ, R144, RZ ;  /* 0x00000090ff19723e */ /* 0x000fe200048060ff */
[----:B------:R0:W-:Y:S01]  /*6e30*/  @!P5 STG.E.U8 desc[UR14][R20.64+0x1], R5 ;  /* 0x000001051400d986 */ /* 0x0001e2000c10110e */
[C---:B------:R-:W-:Y:S01]  /*6e40*/  ISETP.LT.OR P5, PT, R6.reuse, 0x9, !P1 ;  /* 0x000000090600780c */ /* 0x040fe20004fa1670 */
[-C--:B------:R-:W-:Y:S01]  /*6e50*/  FMUL R141, R141, R14.reuse ;  /* 0x0000000e8d8d7220 */ /* 0x080fe20000400000 */
[----:B------:R-:W-:Y:S01]  /*6e60*/  F2FP.SATFINITE.E5M2.F32.PACK_AB_MERGE_C R147, RZ, R147, RZ ;  /* 0x00000093ff93723e */ /* 0x000fe200048060ff */
[----:B------:R-:W-:Y:S01]  /*6e70*/  @!P3 STG.E.U8 desc[UR14][R18.64], R149 ;  /* 0x000000951200b986 */ /* 0x000fe2000c10110e */
[----:B------:R-:W-:Y:S01]  /*6e80*/  ISETP.LT.OR P3, PT, R6, 0x9, !P0 ;  /* 0x000000090600780c */ /* 0x000fe20004761670 */
[-C--:B------:R-:W-:Y:S01]  /*6e90*/  FMUL R136, R136, R14.reuse ;  /* 0x0000000e88887220 */ /* 0x080fe20000400000 */
[----:B------:R-:W-:Y:S01]  /*6ea0*/  F2FP.SATFINITE.E5M2.F32.PACK_AB_MERGE_C R145, RZ, R145, RZ ;  /* 0x00000091ff91723e */ /* 0x000fe200048060ff */
[-C--:B------:R-:W-:Y:S01]  /*6eb0*/  FMUL R139, R139, R14.reuse ;  /* 0x0000000e8b8b7220 */ /* 0x080fe20000400000 */
[----:B------:R-:W-:Y:S01]  /*6ec0*/  F2FP.SATFINITE.E5M2.F32.PACK_AB_MERGE_C R143, RZ, R143, RZ ;  /* 0x0000008fff8f723e */ /* 0x000fe200048060ff */
[----:B------:R1:W-:Y:S01]  /*6ed0*/  @!P4 STG.E.U8 desc[UR14][R18.64+0x1], R25 ;  /* 0x000001191200c986 */ /* 0x0003e2000c10110e */
[----:B------:R-:W-:Y:S01]  /*6ee0*/  ISETP.LT.OR P4, PT, R6, 0xa, !P0 ;  /* 0x0000000a0600780c */ /* 0x000fe20004781670 */
[----:B------:R-:W-:Y:S01]  /*6ef0*/  FMUL R134, R134, R14 ;  /* 0x0000000e86867220 */ /* 0x000fe20000400000 */
[----:B0-----:R-:W-:Y:S01]  /*6f00*/  F2FP.SATFINITE.E5M2.F32.PACK_AB_MERGE_C R5, RZ, R142, RZ ;  /* 0x0000008eff05723e */ /* 0x001fe200048060ff */
[----:B------:R-:W-:Y:S01]  /*6f10*/  @!P5 STG.E.U8 desc[UR14][R20.64+0x8], R147 ;  /* 0x000008931400d986 */ /* 0x000fe2000c10110e */
[C---:B------:R-:W-:Y:S01]  /*6f20*/  ISETP.LT.OR P5, PT, R6.reuse, 0x11, !P1 ;  /* 0x000000110600780c */ /* 0x040fe20004fa1670 */
[-C--:B------:R-:W-:Y:S01]  /*6f30*/  FMUL R137, R137, R14.reuse ;  /* 0x0000000e89897220 */ /* 0x080fe20000400000 */
[----:B------:R-:W-:Y:S01]  /*6f40*/  F2FP.SATFINITE.E5M2.F32.PACK_AB_MERGE_C R141, RZ, R141, RZ ;  /* 0x0000008dff8d723e */ /* 0x000fe200048060ff */
[----:B------:R0:W-:Y:S01]  /*6f50*/  @!P6 STG.E.U8 desc[UR14][R20.64+0x9], R5 ;  /* 0x000009051400e986 */ /* 0x0001e2000c10110e */
[----:B------:R-:W-:Y:S01]  /*6f60*/  ISETP.LT.OR P6, PT, R6, 0x12, !P1 ;  /* 0x000000120600780c */ /* 0x000fe20004fc1670 */
[----:B------:R-:W-:Y:S01]  /*6f70*/  FMUL R132, R132, R14 ;  /* 0x0000000e84847220 */ /* 0x000fe20000400000 */
[----:B------:R-:W-:Y:S01]  /*6f80*/  F2FP.SATFINITE.E5M2.F32.PACK_AB_MERGE_C R139, RZ, R139, RZ ;  /* 0x0000008bff8b723e */ /* 0x000fe200048060ff */
[----:B------:R-:W-:Y:S01]  /*6f90*/  @!P3 STG.E.U8 desc[UR14][R18.64+0x8], R145 ;  /* 0x000008911200b986 */ /* 0x000fe2000c10110e */
[----:B-1----:R-:W-:Y:S01]  /*6fa0*/  F2FP.SATFINITE.E5M2.F32.PACK_AB_MERGE_C R25, RZ, R140, RZ ;  /* 0x0000008cff19723e */ /* 0x002fe200048060ff */
[-C--:B------:R-:W-:Y:S01]  /*6fb0*/  FMUL R135, R135, R14.reuse ;  /* 0x0000000e87877220 */ /* 0x080fe20000400000 */
[----:B------:R-:W-:Y:S01]  /*6fc0*/  ISETP.LT.OR P3, PT, R6, 0x11, !P0 ;  /* 0x000000110600780c */ /* 0x000fe20004761670 */
[-C--:B------:R-:W-:Y:S01]  /*6fd0*/  FMUL R130, R130, R14.reuse ;  /* 0x0000000e82827220 */ /* 0x080fe20000400000 */
[----:B------:R-:W-:Y:S01]  /*6fe0*/  F2FP.SATFINITE.E5M2.F32.PACK_AB_MERGE_C R137, RZ, R137, RZ ;  /* 0x00000089ff89723e */ /* 0x000fe200048060ff */
[----:B------:R1:W-:Y:S01]  /*6ff0*/  @!P4 STG.E.U8 desc[UR14][R18.64+0x9], R25 ;  /* 0x000009191200c986 */ /* 0x0003e2000c10110e */
[C---:B------:R-:W-:Y:S01]  /*7000*/  ISETP.LT.OR P4, PT, R6.reuse, 0x12, !P0 ;  /* 0x000000120600780c */ /* 0x040fe20004781670 */
[----:B------:R-:W-:Y:S01]  /*7010*/  FMUL R133, R133, R14 ;  /* 0x0000000e85857220 */ /* 0x000fe20000400000 */
[----:B0-----:R-:W-:Y:S01]  /*7020*/  F2FP.SATFINITE.E5M2.F32.PACK_AB_MERGE_C R5, RZ, R138, RZ ;  /* 0x0000008aff05723e */ /* 0x001fe200048060ff */
[----:B------:R-:W-:Y:S01]  /*7030*/  @!P5 STG.E.U8 desc[UR14][R20.64+0x10], R143 ;  /* 0x0000108f1400d986 */ /* 0x000fe2000c10110e */
[----:B------:R-:W-:Y:S01]  /*7040*/  ISETP.LT.OR P5, PT, R6, 0x19, !P1 ;  /* 0x000000190600780c */ /* 0x000fe20004fa1670 */
[-C--:B------:R-:W-:Y:S01]  /*7050*/  FMUL R128, R128, R14.reuse ;  /* 0x0000000e80807220 */ /* 0x080fe20000400000 */
[----:B------:R-:W-:Y:S01]  /*7060*/  F2FP.SATFINITE.E5M2.F32.PACK_AB_MERGE_C R135, RZ, R135, RZ ;  /* 0x00000087ff87723e */ /* 0x000fe200048060ff */
[----:B------:R0:W-:Y:S01]  /*7070*/  @!P6 STG.E.U8 desc[UR14][R20.64+0x11], R5 ;  /* 0x000011051400e986 */ /* 0x0001e2000c10110e */
[----:B------:R-:W-:Y:S01]  /*7080*/  ISETP.LT.OR P6, PT, R6, 0x1a, !P1 ;  /* 0x0000001a0600780c */ /* 0x000fe20004fc1670 */
[-C--:B------:R-:W-:Y:S01]  /*7090*/  FMUL R131, R131, R14.reuse ;  /* 0x0000000e83837220 */ /* 0x080fe20000400000 */
[----:B------:R-:W-:Y:S01]  /*70a0*/  FMUL R126, R126, R14 ;  /* 0x0000000e7e7e7220 */ /* 0x000fe20000400000 */
[----:B-1----:R-:W-:Y:S01]  /*70b0*/  F2FP.SATFINITE.E5M2.F32.PACK_AB_MERGE_C R25, RZ, R136, RZ ;  /* 0x00000088ff19723e */ /* 0x002fe200048060ff */
[----:B------:R-:W-:Y:S01]  /*70c0*/  @!P3 STG.E.U8 desc[UR14][R18.64+0x10], R141 ;  /* 0x0000108d1200b986 */ /* 0x000fe2000c10110e */
[C---:B------:R-:W-:Y:S01]  /*70d0*/  ISETP.LT.OR P3, PT, R6.reuse, 0x19, !P0 ;  /* 0x000000190600780c */ /* 0x040fe20004761670 */
        /* <DEDUP_REMOVED lines=37> */
[-C--:B------:R-:W-:Y:S01]  /*7330*/  FMUL R114, R114, R14.reuse ;  /* 0x0000000e72727220 */ /* 0x080fe20000400000 */
        /* <DEDUP_REMOVED lines=81> */
[C---:B------:R-:W-:Y:S01]  /*7850*/  ISETP.LT.OR P6, PT, R6.reuse, 0x52, !P1 ;  /* 0x000000520600780c */ /* 0x040fe20004fc1670 */
        /* <DEDUP_REMOVED lines=22> */
[----:B------:R-:W-:-:S02]  /*79c0*/  ISETP.LT.OR P3, PT, R6, 0x59, !P0 ;  /* 0x000000590600780c */ /* 0x000fc40004761670 */
[----:B------:R-:W-:Y:S01]  /*79d0*/  F2FP.SATFINITE.E5M2.F32.PACK_AB_MERGE_C R93, RZ, R93, RZ ;  /* 0x0000005dff5d723e */ /* 0x000fe200048060ff */
[----:B------:R1:W-:Y:S01]  /*79e0*/  @!P4 STG.E.U8 desc[UR14][R18.64+0x51], R25 ;  /* 0x000051191200c986 */ /* 0x0003e2000c10110e */
[C---:B------:R-:W-:Y:S02]  /*79f0*/  ISETP.LT.OR P4, PT, R6.reuse, 0x5a, !P0 ;  /* 0x0000005a0600780c */ /* 0x040fe40004781670 */
[----:B0-----:R-:W-:Y:S01]  /*7a00*/  F2FP.SATFINITE.E5M2.F32.PACK_AB_MERGE_C R5, RZ, R102, RZ ;  /* 0x00000066ff05723e */ /* 0x001fe200048060ff */
[----:B------:R-:W-:Y:S01]  /*7a10*/  @!P5 STG.E.U8 desc[UR14][R20.64+0x58], R107 ;  /* 0x0000586b1400d986 */ /* 0x000fe2000c10110e */
[C---:B------:R-:W-:Y:S02]  /*7a20*/  ISETP.LT.OR P5, PT, R6.reuse, 0x61, !P1 ;  /* 0x000000610600780c */ /* 0x040fe40004fa1670 */
[----:B------:R-:W-:Y:S01]  /*7a30*/  F2FP.SATFINITE.E5M2.F32.PACK_AB_MERGE_C R23, RZ, R23, RZ ;  /* 0x00000017ff17723e */ /* 0x000fe200048060ff */
[----:B------:R0:W-:Y:S01]  /*7a40*/  @!P6 STG.E.U8 desc[UR14][R20.64+0x59], R5 ;  /* 0x000059051400e986 */ /* 0x0001e2000c10110e */
[----:B------:R-:W-:-:S02]  /*7a50*/  ISETP.LT.OR P6, PT, R6, 0x62, !P1 ;  /* 0x000000620600780c */ /* 0x000fc40004fc1670 */
[----:B------:R-:W-:Y:S01]  /*7a60*/  F2FP.SATFINITE.E5M2.F32.PACK_AB_MERGE_C R89, RZ, R89, RZ ;  /* 0x00000059ff59723e */ /* 0x000fe200048060ff */
[----:B------:R-:W-:Y:S01]  /*7a70*/  @!P3 STG.E.U8 desc[UR14][R18.64+0x58], R105 ;  /* 0x000058691200b986 */ /* 0x000fe2000c10110e */
[----:B-1----:R-:W-:Y:S02]  /*7a80*/  F2FP.SATFINITE.E5M2.F32.PACK_AB_MERGE_C R25, RZ, R100, RZ ;  /* 0x00000064ff19723e */ /* 0x002fe400048060ff */
[C---:B------:R-:W-:Y:S02]  /*7a90*/  ISETP.LT.OR P3, PT, R6.reuse, 0x61, !P0 ;  /* 0x000000610600780c */ /* 0x040fe40004761670 */
[----:B------:R-:W-:Y:S01]  /*7aa0*/  F2FP.SATFINITE.E5M2.F32.PACK_AB_MERGE_C R27, RZ, R88, RZ ;  /* 0x00000058ff1b723e */ /* 0x000fe200048060ff */
[----:B------:R1:W-:Y:S01]  /*7ab0*/  @!P4 STG.E.U8 desc[UR14][R18.64+0x59], R25 ;  /* 0x000059191200c986 */ /* 0x0003e2000c10110e */
[C---:B------:R-:W-:Y:S02]  /*7ac0*/  ISETP.LT.OR P4, PT, R6.reuse, 0x62, !P0 ;  /* 0x000000620600780c */ /* 0x040fe40004781670 */
[----:B0-----:R-:W-:Y:S01]  /*7ad0*/  F2FP.SATFINITE.E5M2.F32.PACK_AB_MERGE_C R5, RZ, R98, RZ ;  /* 0x00000062ff05723e */ /* 0x001fe200048060ff */
[----:B------:R-:W-:Y:S01]  /*7ae0*/  @!P5 STG.E.U8 desc[UR14][R20.64+0x60], R101 ;  /* 0x000060651400d986 */ /* 0x000fe2000c10110e */
[----:B------:R-:W-:-:S03]  /*7af0*/  ISETP.LT.OR P5, PT, R6, 0x69, !P1 ;  /* 0x000000690600780c */ /* 0x000fc60004fa1670 */
[----:B------:R0:W-:Y:S01]  /*7b00*/  @!P6 STG.E.U8 desc[UR14][R20.64+0x61], R5 ;  /* 0x000061051400e986 */ /* 0x0001e2000c10110e */
[C---:B------:R-:W-:Y:S02]  /*7b10*/  ISETP.LT.OR P6, PT, R6.reuse, 0x6a, !P1 ;  /* 0x0000006a0600780c */ /* 0x040fe40004fc1670 */
[----:B-1----:R-:W-:Y:S01]  /*7b20*/  F2FP.SATFINITE.E5M2.F32.PACK_AB_MERGE_C R25, RZ, R96, RZ ;  /* 0x00000060ff19723e */ /* 0x002fe200048060ff */
[----:B------:R-:W-:Y:S01]  /*7b30*/  @!P3 STG.E.U8 desc[UR14][R18.64+0x60], R103 ;  /* 0x000060671200b986 */ /* 0x000fe2000c10110e */
[----:B------:R-:W-:-:S03]  /*7b40*/  ISETP.LT.OR P3, PT, R6, 0x69, !P0 ;  /* 0x000000690600780c */ /* 0x000fc60004761670 */
        /* <DEDUP_REMOVED lines=12> */
[C---:B------:R-:W-:Y:S01]  /*7c10*/  ISETP.LT.OR P1, PT, R6.reuse, 0x7a, !P1 ;  /* 0x0000007a0600780c */ /* 0x040fe20004f21670 */
[----:B------:R2:W-:Y:S01]  /*7c20*/  @!P5 STG.E.U8 desc[UR14][R20.64+0x70], R95 ;  /* 0x0000705f1400d986 */ /* 0x0005e2000c10110e */
[C---:B------:R-:W-:Y:S02]  /*7c30*/  ISETP.LT.OR P5, PT, R6.reuse, 0x72, !P0 ;  /* 0x000000720600780c */ /* 0x040fe400047a1670 */
[----:B0-----:R-:W-:Y:S01]  /*7c40*/  F2FP.SATFINITE.E5M2.F32.PACK_AB_MERGE_C R5, RZ, R90, RZ ;  /* 0x0000005aff05723e */ /* 0x001fe200048060ff */
[----:B------:R2:W-:Y:S01]  /*7c50*/  @!P6 STG.E.U8 desc[UR14][R20.64+0x71], R91 ;  /* 0x0000715b1400e986 */ /* 0x0005e2000c10110e */
[C---:B------:R-:W-:Y:S02]  /*7c60*/  ISETP.LT.OR P6, PT, R6.reuse, 0x79, !P0 ;  /* 0x000000790600780c */ /* 0x040fe400047c1670 */
[----:B------:R-:W-:Y:S01]  /*7c70*/  ISETP.LT.OR P0, PT, R6, 0x7a, !P0 ;  /* 0x0000007a0600780c */ /* 0x000fe20004701670 */
[----:B------:R2:W-:Y:S01]  /*7c80*/  @!P3 STG.E.U8 desc[UR14][R18.64+0x70], R93 ;  /* 0x0000705d1200b986 */ /* 0x0005e2000c10110e */
[----:B-1----:R-:W-:-:S05]  /*7c90*/  F2FP.SATFINITE.E5M2.F32.PACK_AB_MERGE_C R25, RZ, R22, RZ ;  /* 0x00000016ff19723e */ /* 0x002fca00048060ff */
[----:B------:R2:W-:Y:S04]  /*7ca0*/  @!P5 STG.E.U8 desc[UR14][R18.64+0x71], R5 ;  /* 0x000071051200d986 */ /* 0x0005e8000c10110e */
[----:B------:R2:W-:Y:S04]  /*7cb0*/  @!P4 STG.E.U8 desc[UR14][R20.64+0x78], R23 ;  /* 0x000078171400c986 */ /* 0x0005e8000c10110e */
[----:B------:R2:W-:Y:S04]  /*7cc0*/  @!P1 STG.E.U8 desc[UR14][R20.64+0x79], R25 ;  /* 0x0000791914009986 */ /* 0x0005e8000c10110e */
[----:B------:R2:W-:Y:S04]  /*7cd0*/  @!P6 STG.E.U8 desc[UR14][R18.64+0x78], R89 ;  /* 0x000078591200e986 */ /* 0x0005e8000c10110e */
[----:B------:R2:W-:Y:S02]  /*7ce0*/  @!P0 STG.E.U8 desc[UR14][R18.64+0x79], R27 ;  /* 0x0000791b12008986 */ /* 0x0005e4000c10110e */
.L_x_170:
[----:B------:R-:W-:Y:S05]  /*7cf0*/  BSYNC B0 ;  /* 0x0000000000007941 */ /* 0x000fea0003800000 */
.L_x_40:
[C---:B------:R-:W-:Y:S01]  /*7d00*/  LEA R2, P0, R8.reuse, R2, 0x1 ;  /* 0x0000000208027211 */ /* 0x040fe200078008ff */
[----:B------:R-:W-:Y:S01]  /*7d10*/  ULDC.64 UR6, c[0x0][0x650] ;  /* 0x0001940000067ab9 */ /* 0x000fe20000000a00 */
[----:B-----5:R-:W-:Y:S01]  /*7d20*/  IMAD.U32 R4, RZ, RZ, UR12 ;  /* 0x0000000cff047e24 */ /* 0x020fe2000f8e00ff */
[----:B0-2---:R-:W-:Y:S01]  /*7d30*/  PRMT R18, RZ, 0x7610, R18 ;  /* 0x00007610ff127816 */ /* 0x005fe20000000012 */
[----:B------:R-:W-:Y:S01]  /*7d40*/  IMAD.MOV.U32 R6, RZ, RZ, -0x1 ;  /* 0xffffffffff067424 */ /* 0x000fe200078e00ff */
[----:B------:R-:W-:Y:S01]  /*7d50*/  LEA.HI.X R3, R8, R3, R0, 0x1, P0 ;  /* 0x0000000308037211 */ /* 0x000fe200000f0c00 */
[----:B------:R0:W-:Y:S01]  /*7d60*/  SYNCS.ARRIVE.TRANS64.A1T0 RZ, [R4+UR22], RZ ;  /* 0x000000ff04ff79a7 */ /* 0x0001e20008100016 */
[----:B------:R-:W-:Y:S01]  /*7d70*/  ISETP.GE.U32.AND P0, PT, R2, UR6, PT ;  /* 0x0000000602007c0c */ /* 0x000fe2000bf06070 */
[----:B------:R-:W-:-:S03]  /*7d80*/  IMAD.MOV.U32 R5, RZ, RZ, -0x1 ;  /* 0xffffffffff057424 */ /* 0x000fc600078e00ff */
[----:B------:R-:W-:Y:S01]  /*7d90*/  ISETP.GE.U32.AND.EX P0, PT, R3, UR7, PT, P0 ;  /* 0x0000000703007c0c */ /* 0x000fe2000bf06100 */
[----:B0-----:R-:W-:-:S12]  /*7da0*/  IMAD.MOV.U32 R4, RZ, RZ, -0x1 ;  /* 0xffffffffff047424 */ /* 0x001fd800078e00ff */
[----:B------:R-:W-:Y:S05]  /*7db0*/  @P0 BRA `(.L_x_171) ;  /* 0x0000000400600947 */ /* 0x000fea0003800000 */
[----:B------:R-:W0:Y:S01]  /*7dc0*/  S2R R28, SR_CTAID.X ;  /* 0x00000000001c7919 */ /* 0x000e220000002500 */
[----:B------:R-:W2:Y:S01]  /*7dd0*/  LDC.64 R22, c[0x0][0x628] ;  /* 0x00018a00ff167b82 */ /* 0x000ea20000000a00 */
[----:B------:R-:W-:Y:S01]  /*7de0*/  ULDC UR6, c[0x0][0x150] ;  /* 0x0000540000067ab9 */ /* 0x000fe20000000800 */
[----:B-1--4-:R-:W-:Y:S01]  /*7df0*/  IMAD.MOV.U32 R20, RZ, RZ, R2 ;  /* 0x000000ffff147224 */ /* 0x012fe200078e0002 */
[----:B------:R-:W1:Y:S01]  /*7e00*/  S2R R30, SR_CTAID.Y ;  /* 0x00000000001e7919 */ /* 0x000e620000002600 */
[----:B------:R-:W-:-:S04]  /*7e10*/  IMAD.MOV.U32 R21, RZ, RZ, R3 ;  /* 0x000000ffff157224 */ /* 0x000fc800078e0003 */
[----:B------:R-:W4:Y:S08]  /*7e20*/  LDC R31, c[0x0][0x144] ;  /* 0x00005100ff1f7b82 */ /* 0x000f300000000800 */
[----:B------:R-:W1:Y:S08]  /*7e30*/  LDC R6, c[0x0][0x630] ;  /* 0x00018c00ff067b82 */ /* 0x000e700000000800 */
[----:B------:R-:W1:Y:S01]  /*7e40*/  LDC.64 R26, c[0x0][0x620] ;  /* 0x00018800ff1a7b82 */ /* 0x000e620000000a00 */
[----:B--2---:R-:W-:-:S04]  /*7e50*/  ISETP.NE.U32.AND P0, PT, R22, RZ, PT ;  /* 0x000000ff1600720c */ /* 0x004fc80003f05070 */
[----:B------:R-:W-:Y:S02]  /*7e60*/  ISETP.NE.AND.EX P0, PT, R23, RZ, PT, P0 ;  /* 0x000000ff1700720c */ /* 0x000fe40003f05300 */
[----:B0-----:R-:W-:-:S05]  /*7e70*/  I2FP.F32.U32 R4, R28 ;  /* 0x0000001c00047245 */ /* 0x001fca0000201000 */
[----:B------:R-:W-:-:S04]  /*7e80*/  FMUL R4, R4, UR6 ;  /* 0x0000000604047c20 */ /* 0x000fc80008400000 */
[----:B------:R0:W2:Y:S02]  /*7e90*/  F2I.U32.TRUNC.NTZ R29, R4 ;  /* 0x00000004001d7305 */ /* 0x0000a4000020f000 */
[----:B----4-:R-:W-:Y:S05]  /*7ea0*/  @!P0 BRA `(.L_x_172) ;  /* 0x0000000000288947 */ /* 0x010fea0003800000 */
[----:B------:R-:W4:Y:S02]  /*7eb0*/  LDC R5, c[0x0][0x634] ;  /* 0x00018d00ff057b82 */ /* 0x000f240000000800 */
[----:B----4-:R-:W-:-:S05]  /*7ec0*/  IADD3 R21, P0, R2, R5, RZ ;  /* 0x0000000502157210 */ /* 0x010fca0007f1e0ff */
[----:B---3--:R-:W-:-:S04]  /*7ed0*/  IMAD.X R25, RZ, RZ, R3, P0 ;  /* 0x000000ffff197224 */ /* 0x008fc800000e0603 */
[----:B0-----:R-:W-:-:S04]  /*7ee0*/  IMAD.WIDE.U32 R4, R25, R22, RZ ;  /* 0x0000001619047225 */ /* 0x001fc800078e00ff */
[----:B------:R-:W-:-:S04]  /*7ef0*/  IMAD.WIDE.U32 R18, P0, R21, R23, R4 ;  /* 0x0000001715127225 */ /* 0x000fc80007800004 */
[----:B------:R-:W-:-:S04]  /*7f00*/  IMAD.WIDE.U32 R4, R21, R22, RZ ;  /* 0x0000001615047225 */ /* 0x000fc800078e00ff */
[----:B------:R-:W-:Y:S01]  /*7f10*/  IMAD.X R21, RZ, RZ, RZ, P0 ;  /* 0x000000ffff157224 */ /* 0x000fe200000e06ff */
[----:B------:R-:W-:Y:S01]  /*7f20*/  IADD3 RZ, P0, R5, R18, RZ ;  /* 0x0000001205ff7210 */ /* 0x000fe20007f1e0ff */
[----:B------:R-:W-:-:S04]  /*7f30*/  IMAD.MOV.U32 R20, RZ, RZ, R19 ;  /* 0x000000ffff147224 */ /* 0x000fc800078e0013 */
[----:B------:R-:W-:-:S08]  /*7f40*/  IMAD.WIDE.U32.X R20, R25, R23, R20, P0 ;  /* 0x0000001719147225 */ /* 0x000fd000000e0414 */
.L_x_172:
[-CC-:B-1-3--:R-:W-:Y:S01]  /*7f50*/  SHF.R.U64 R24, R20, R6.reuse, R21.reuse ;  /* 0x0000000614187219 */ /* 0x18afe20000001215 */
[----:B------:R-:W1:Y:S01]  /*7f60*/  LDC.64 R34, c[0x0][0x640] ;  /* 0x00019000ff227b82 */ /* 0x000e620000000a00 */
[----:B0-----:R-:W-:Y:S01]  /*7f70*/  SHF.R.U32.HI R4, RZ, R6, R21 ;  /* 0x00000006ff047219 */ /* 0x001fe20000011615 */
[----:B--2---:R-:W-:Y:S01]  /*7f80*/  IMAD.MOV R29, RZ, RZ, -R29 ;  /* 0x000000ffff1d7224 */ /* 0x004fe200078e0a1d */
[----:B------:R-:W-:Y:S01]  /*7f90*/  IADD3 R19, P0, RZ, -R24, RZ ;  /* 0x80000018ff137210 */ /* 0x000fe20007f1e0ff */
[----:B------:R-:W-:Y:S01]  /*7fa0*/  ULDC UR6, c[0x0][0x154] ;  /* 0x0000550000067ab9 */ /* 0x000fe20000000800 */
[----:B------:R-:W-:Y:S02]  /*7fb0*/  IMAD.MOV.U32 R21, RZ, RZ, 0x1 ;  /* 0x00000001ff157424 */ /* 0x000fe400078e00ff */
[----:B------:R-:W-:Y:S01]  /*7fc0*/  IMAD R29, R31, R29, R28 ;  /* 0x0000001d1f1d7224 */ /* 0x000fe200078e021c */
[----:B------:R-:W0:Y:S01]  /*7fd0*/  LDC R18, c[0x0][0x618] ;  /* 0x00018600ff127b82 */ /* 0x000e220000000800 */
[----:B------:R-:W-:-:S04]  /*7fe0*/  IMAD.X R5, RZ, RZ, ~R4, P0 ;  /* 0x000000ffff057224 */ /* 0x000fc800000e0e04 */
[-C--:B------:R-:W-:Y:S02]  /*7ff0*/  IMAD R6, R5, R26.reuse, RZ ;  /* 0x0000001a05067224 */ /* 0x080fe400078e02ff */
[C---:B------:R-:W-:Y:S01]  /*8000*/  IMAD.WIDE.U32 R4, R19.reuse, R26, R2 ;  /* 0x0000001a13047225 */ /* 0x040fe200078e0002 */
[----:B------:R-:W2:Y:S03]  /*8010*/  LDC R20, c[0x0][0x608] ;  /* 0x00018200ff147b82 */ /* 0x000ea60000000800 */
[----:B------:R-:W-:Y:S01]  /*8020*/  IMAD R19, R19, R27, R6 ;  /* 0x0000001b13137224 */ /* 0x000fe200078e0206 */
[----:B------:R-:W-:-:S03]  /*8030*/  I2FP.F32.U32 R6, R30 ;  /* 0x0000001e00067245 */ /* 0x000fc60000201000 */
[----:B------:R-:W-:Y:S01]  /*8040*/  IMAD.IADD R5, R5, 0x1, R19 ;  /* 0x0000000105057824 */ /* 0x000fe200078e0213 */
[----:B------:R-:W3:Y:S01]  /*8050*/  LDC R32, c[0x0][0x658] ;  /* 0x00019600ff207b82 */ /* 0x000ee20000000800 */
[----:B-1----:R-:W-:Y:S01]  /*8060*/  ISETP.NE.U32.AND P0, PT, R34, RZ, PT ;  /* 0x000000ff2200720c */ /* 0x002fe20003f05070 */
[----:B------:R-:W-:-:S03]  /*8070*/  IMAD.MOV.U32 R19, RZ, RZ, -0x1 ;  /* 0xffffffffff137424 */ /* 0x000fc600078e00ff */
[----:B------:R-:W-:-:S03]  /*8080*/  ISETP.NE.AND.EX P0, PT, R35, RZ, PT, P0 ;  /* 0x000000ff2300720c */ /* 0x000fc60003f05300 */
[----:B------:R-:W1:Y:S01]  /*8090*/  LDC R27, c[0x0][0x148] ;  /* 0x00005200ff1b7b82 */ /* 0x000e620000000800 */
[-CC-:B0-----:R-:W-:Y:S02]  /*80a0*/  SHF.R.U64 R22, R4, R18.reuse, R5.reuse ;  /* 0x0000001204167219 */ /* 0x181fe40000001205 */
[----:B------:R-:W-:Y:S01]  /*80b0*/  SHF.R.U32.HI R5, RZ, R18, R5 ;  /* 0x00000012ff057219 */ /* 0x000fe20000011605 */
[----:B------:R-:W-:-:S04]  /*80c0*/  FMUL R18, R6, UR6 ;  /* 0x0000000606127c20 */ /* 0x000fc80008400000 */
[----:B------:R-:W0:Y:S01]  /*80d0*/  LDC R28, c[0x0][0x600] ;  /* 0x00018000ff1c7b82 */ /* 0x000e220000000800 */
[----:B------:R4:W0:Y:S01]  /*80e0*/  F2I.U32.TRUNC.NTZ R25, R18 ;  /* 0x0000001200197305 */ /* 0x000822000020f000 */
[-CC-:B--2---:R-:W-:Y:S02]  /*80f0*/  SHF.R.U64 R6, R22, R20.reuse, R5.reuse ;  /* 0x0000001416067219 */ /* 0x184fe40000001205 */
[----:B------:R-:W-:-:S04]  /*8100*/  SHF.R.U32.HI R5, RZ, R20, R5 ;  /* 0x00000014ff057219 */ /* 0x000fc80000011605 */
[----:B------:R-:W2:Y:S01]  /*8110*/  LDC R33, c[0x0][0x648] ;  /* 0x00019200ff217b82 */ /* 0x000ea20000000800 */
[-CC-:B---3--:R-:W-:Y:S02]  /*8120*/  SHF.R.U64 R26, R6, R32.reuse, R5.reuse ;  /* 0x00000020061a7219 */ /* 0x188fe40000001205 */
[-C--:B------:R-:W-:Y:S02]  /*8130*/  SHF.L.U32 R19, R19, R32.reuse, RZ ;  /* 0x0000002013137219 */ /* 0x080fe400000006ff */
[-C--:B------:R-:W-:Y:S01]  /*8140*/  SHF.R.U32.HI R5, RZ, R32.reuse, R5 ;  /* 0x00000020ff057219 */ /* 0x080fe20000011605 */
[----:B------:R-:W-:Y:S01]  /*8150*/  IMAD.MOV.U32 R4, RZ, RZ, R26 ;  /* 0x000000ffff047224 */ /* 0x000fe200078e001a */
[----:B------:R-:W-:Y:S01]  /*8160*/  SHF.L.U32 R32, R21, R32, RZ ;  /* 0x0000002015207219 */ /* 0x000fe200000006ff */
[----:B------:R-:W3:Y:S01]  /*8170*/  LDC R36, c[0x0][0x638] ;  /* 0x00018e00ff247b82 */ /* 0x000ee20000000800 */
[----:B------:R-:W-:-:S07]  /*8180*/  LOP3.LUT R31, RZ, R19, RZ, 0x33, !PT ;  /* 0x00000013ff1f7212 */ /* 0x000fce00078e33ff */
[----:B------:R-:W0:Y:S01]  /*8190*/  LDC R37, c[0x0][0x610] ;  /* 0x00018400ff257b82 */ /* 0x000e220000000800 */
[----:B----4-:R-:W-:Y:S05]  /*81a0*/  @!P0 BRA `(.L_x_173) ;  /* 0x0000000000288947 */ /* 0x010fea0003800000 */
[----:B------:R-:W4:Y:S02]  /*81b0*/  LDC R21, c[0x0][0x64c] ;  /* 0x00019300ff157b82 */ /* 0x000f240000000800 */
[----:B----4-:R-:W-:-:S05]  /*81c0*/  IADD3 R21, P0, R26, R21, RZ ;  /* 0x000000151a157210 */ /* 0x010fca0007f1e0ff */
        /* <DEDUP_REMOVED lines=8> */
.L_x_173:
[----:B--2---:R-:W-:Y:S01]  /*8250*/  SHF.R.U64 R4, R4, R33, R5 ;  /* 0x0000002104047219 */ /* 0x004fe20000001205 */
[----:B0-----:R-:W-:Y:S01]  /*8260*/  VIADD R21, R28, 0xffffffff ;  /* 0xffffffff1c157836 */ /* 0x001fe20000000000 */
[----:B------:R-:W-:Y:S01]  /*8270*/  LOP3.LUT R19, R6, R31, RZ, 0xc0, !PT ;  /* 0x0000001f06137212 */ /* 0x000fe200078ec0ff */
[----:B------:R-:W-:Y:S02]  /*8280*/  IMAD.MOV R25, RZ, RZ, -R25 ;  /* 0x000000ffff197224 */ /* 0x000fe400078e0a19 */
[----:B------:R-:W-:Y:S02]  /*8290*/  IMAD.MOV R5, RZ, RZ, -R4 ;  /* 0x000000ffff057224 */ /* 0x000fe400078e0a04 */
[----:B------:R-:W-:Y:S01]  /*82a0*/  IMAD R6, R32, R4, R19 ;  /* 0x0000000420067224 */ /* 0x000fe200078e0213 */
[----:B------:R-:W-:Y:S01]  /*82b0*/  LOP3.LUT R19, R22, R21, RZ, 0xc0, !PT ;  /* 0x0000001516137212 */ /* 0x000fe200078ec0ff */
[----:B-1----:R-:W-:Y:S02]  /*82c0*/  @P2 IMAD R29, R27, R25, R30 ;  /* 0x000000191b1d2224 */ /* 0x002fe400078e021e */
[----:B---3--:R-:W-:-:S02]  /*82d0*/  IMAD R4, R5, R36, R26 ;  /* 0x0000002405047224 */ /* 0x008fc400078e021a */
[----:B------:R-:W-:Y:S02]  /*82e0*/  IMAD R6, R6, R37, R29 ;  /* 0x0000002506067224 */ /* 0x000fe400078e021d */
[----:B------:R-:W-:Y:S02]  /*82f0*/  IMAD R19, R4, R28, R19 ;  /* 0x0000001c04137224 */ /* 0x000fe400078e0213 */
[----:B------:R-:W-:Y:S02]  /*8300*/  IMAD.MOV.U32 R18, RZ, RZ, 0x1 ;  /* 0x00000001ff127424 */ /* 0x000fe400078e00ff */
[----:B------:R-:W-:Y:S01]  /*8310*/  IMAD.MOV.U32 R4, RZ, RZ, R24 ;  /* 0x000000ffff047224 */ /* 0x000fe200078e0018 */
[----:B------:R-:W-:Y:S02]  /*8320*/  SEL R5, R19, R6, !P2 ;  /* 0x0000000613057207 */ /* 0x000fe40005000000 */
[----:B------:R-:W-:-:S07]  /*8330*/  SEL R6, R6, R19, !P2 ;  /* 0x0000001306067207 */ /* 0x000fce0005000000 */
.L_x_171:
[----:B------:R-:W-:Y:S02]  /*8340*/  LOP3.LUT P0, RZ, R18, 0xff, RZ, 0xc0, !PT ;  /* 0x000000ff12ff7812 */ /* 0x000fe4000780c0ff */
[----:B------:R-:W-:-:S11]  /*8350*/  LOP3.LUT R150, R150, 0x1, RZ, 0x3c, !PT ;  /* 0x0000000196967812 */ /* 0x000fd600078e3cff */
[----:B------:R-:W-:Y:S05]  /*8360*/  @P0 BRA `(.L_x_174) ;  /* 0xffffff9000e00947 */ /* 0x000fea000383ffff */
[----:B------:R-:W-:Y:S05]  /*8370*/  EXIT ;  /* 0x000000000000794d */ /* 0x000fea0003800000 */
.L_x_18:
[----:B------:R-:W-:-:S08]  /*8380*/  ISETP.NE.AND P0, PT, R18, RZ, PT ;  /* 0x000000ff1200720c */ /* 0x000fd00003f05270 */
[----:B--23-5:R-:W0:-:S00]  /*8390*/  USETMAXREG.DEALLOC.CTAPOOL 0x28 ;  /* 0x00000028000079c8 */ /* 0x02ce0000080e0500 */
[----:B------:R-:W-:Y:S05]  /*83a0*/  @P0 EXIT ;  /* 0x000000000000094d */ /* 0x000fea0003800000 */
[----:B0-----:R-:W-:Y:S01]  /*83b0*/  LOP3.LUT P0, RZ, R20, 0xff, RZ, 0xc0, !PT ;  /* 0x000000ff14ff7812 */ /* 0x001fe2000780c0ff */
[----:B------:R-:W-:Y:S02]  /*83c0*/  IMAD.MOV.U32 R12, RZ, RZ, 0x1 ;  /* 0x00000001ff0c7424 */ /* 0x000fe400078e00ff */
[----:B------:R-:W-:-:S10]  /*83d0*/  IMAD.MOV.U32 R13, RZ, RZ, RZ ;  /* 0x000000ffff0d7224 */ /* 0x000fd400078e00ff */
[----:B------:R-:W-:Y:S05]  /*83e0*/  @!P0 BRA `(.L_x_175) ;  /* 0x0000000c00288947 */ /* 0x000fea0003800000 */
[----:B------:R-:W0:Y:S01]  /*83f0*/  S2R R17, SR_CgaCtaId ;  /* 0x0000000000117919 */ /* 0x000e220000008800 */
[----:B------:R-:W-:Y:S01]  /*8400*/  LOP3.LUT P0, RZ, R11, 0x1f, RZ, 0xc0, !PT ;  /* 0x0000001f0bff7812 */ /* 0x000fe2000780c0ff */
[----:B------:R-:W-:Y:S01]  /*8410*/  ULDC UR5, c[0x0][0x658] ;  /* 0x0001960000057ab9 */ /* 0x000fe20000000800 */
[----:B------:R-:W-:Y:S01]  /*8420*/  UMOV UR6, 0xffffffff ;  /* 0xffffffff00067882 */ /* 0x000fe20000000000 */
[----:B------:R-:W-:Y:S01]  /*8430*/  BSSY B0, `(.L_x_175) ;  /* 0x00000c5000007945 */ /* 0x000fe20003800000 */
[----:B------:R-:W-:Y:S01]  /*8440*/  USHF.L.U32 UR6, UR6, UR5, URZ ;  /* 0x0000000506067299 */ /* 0x000fe2000800063f */
[C---:B------:R-:W-:Y:S01]  /*8450*/  ISETP.NE.AND P3, PT, R10.reuse, RZ, PT ;  /* 0x000000ff0a00720c */ /* 0x040fe20003f65270 */
[----:B------:R-:W-:Y:S01]  /*8460*/  IMAD.MOV.U32 R15, RZ, RZ, 0x1 ;  /* 0x00000001ff0f7424 */ /* 0x000fe200078e00ff */
[----:B------:R-:W-:Y:S01]  /*8470*/  ISETP.NE.OR P0, PT, R10, RZ, !P0 ;  /* 0x000000ff0a00720c */ /* 0x000fe20004705670 */
[----:B------:R-:W-:Y:S01]  /*8480*/  IMAD.MOV.U32 R12, RZ, RZ, 0x1 ;  /* 0x00000001ff0c7424 */ /* 0x000fe200078e00ff */
[----:B------:R-:W-:Y:S01]  /*8490*/  LOP3.LUT R14, R7, 0x2, RZ, 0xfc, !PT ;  /* 0x00000002070e7812 */ /* 0x000fe200078efcff */
[----:B------:R-:W-:Y:S01]  /*84a0*/  IMAD.MOV.U32 R13, RZ, RZ, RZ ;  /* 0x000000ffff0d7224 */ /* 0x000fe200078e00ff */
[----:B------:R-:W-:Y:S01]  /*84b0*/  ULDC UR4, c[0x0][0x600] ;  /* 0x0001800000047ab9 */ /* 0x000fe20000000800 */
[----:B------:R-:W-:Y:S01]  /*84c0*/  UMOV UR7, 0x1 ;  /* 0x0000000100077882 */ /* 0x000fe20000000000 */
[----:B------:R-:W-:-:S02]  /*84d0*/  UIADD3 UR22, UR13, 0x1, URZ ;  /* 0x000000010d167890 */ /* 0x000fc4000fffe03f */
[----:B------:R-:W-:Y:S02]  /*84e0*/  UIADD3 UR16, UR4, -0x1, URZ ;  /* 0xffffffff04107890 */ /* 0x000fe4000fffe03f */
[----:B------:R-:W-:Y:S02]  /*84f0*/  USHF.L.U32 UR18, UR7, UR5, URZ ;  /* 0x0000000507127299 */ /* 0x000fe4000800063f */
[----:B------:R-:W-:Y:S01]  /*8500*/  ULOP3.LUT UR17, URZ, UR6, URZ, 0x33, !UPT ;  /* 0x000000063f117292 */ /* 0x000fe2000f8e333f */
[----:B------:R-:W-:Y:S01]  /*8510*/  ULDC.64 UR20, c[0x0][0x198] ;  /* 0x0000660000147ab9 */ /* 0x000fe20000000a00 */
[C---:B0-----:R-:W-:Y:S02]  /*8520*/  IMAD.SHL.U32 R16, R17.reuse, 0x40, RZ ;  /* 0x0000004011107824 */ /* 0x041fe400078e00ff */
[----:B------:R-:W-:-:S03]  /*8530*/  IMAD.SHL.U32 R17, R17, 0x2000, RZ ;  /* 0x0000200011117824 */ /* 0x000fc600078e00ff */
[----:B------:R-:W-:Y:S02]  /*8540*/  LOP3.LUT R16, R16, 0x40, RZ, 0xc0, !PT ;  /* 0x0000004010107812 */ /* 0x000fe400078ec0ff */
[----:B------:R-:W-:-:S07]  /*8550*/  LOP3.LUT R17, R17, 0x2000, RZ, 0xc0, !PT ;  /* 0x0000200011117812 */ /* 0x000fce00078ec0ff */
.L_x_187:
[----:B------:R-:W-:-:S03]  /*8560*/  UMOV UR4, 0xffffffff ;  /* 0xffffffff00047882 */ /* 0x000fc60000000000 */
[----:B------:R-:W-:Y:S05]  /*8570*/  BRA.DIV UR4, `(.L_x_176) ;  /* 0x0000001204987947 */ /* 0x000fea000b800000 */
[----:B------:R-:W-:-:S13]  /*8580*/  ELECT P1, URZ, PT ;  /* 0x00000000003f782f */ /* 0x000fda0003820000 */
.L_x_205:
[----:B------:R-:W0:Y:S01]  /*8590*/  LDC R10, c[0x0][0x28c] ;  /* 0x0000a300ff0a7b82 */ /* 0x000e220000000800 */
[----:B------:R-:W-:Y:S01]  /*85a0*/  BSSY B1, `(.L_x_177) ;  /* 0x0000039000017945 */ /* 0x000fe20003800000 */
[----:B0-----:R-:W-:-:S13]  /*85b0*/  ISETP.LT.OR P1, PT, R10, 0x1, !P1 ;  /* 0x000000010a00780c */ /* 0x001fda0004f21670 */
[----:B------:R-:W-:Y:S05]  /*85c0*/  @P1 BRA `(.L_x_178) ;  /* 0x0000000000d81947 */ /* 0x000fea0003800000 */
[----:B------:R-:W-:Y:S02]  /*85d0*/  IMAD R18, R5, 0x80, R16 ;  /* 0x0000008005127824 */ /* 0x000fe400078e0210 */
[----:B------:R-:W-:Y:S02]  /*85e0*/  IMAD.SHL.U32 R19, R6, 0x40, RZ ;  /* 0x0000004006137824 */ /* 0x000fe400078e00ff */
[----:B------:R-:W-:Y:S02]  /*85f0*/  IMAD.MOV.U32 R20, RZ, RZ, RZ ;  /* 0x000000ffff147224 */ /* 0x000fe400078e00ff */
[----:B------:R-:W-:Y:S02]  /*8600*/  IMAD.U32 R22, RZ, RZ, UR22 ;  /* 0x00000016ff167e24 */ /* 0x000fe4000f8e00ff */
[----:B------:R-:W-:Y:S02]  /*8610*/  IMAD.MOV.U32 R5, RZ, RZ, R12 ;  /* 0x000000ffff057224 */ /* 0x000fe400078e000c */
[----:B------:R-:W-:-:S07]  /*8620*/  IMAD.MOV.U32 R6, RZ, RZ, R13 ;  /* 0x000000ffff067224 */ /* 0x000fce00078e000d */
.L_x_182:
[----:B------:R-:W0:Y:S01]  /*8630*/  S2R R11, SR_CgaCtaId ;  /* 0x00000000000b7919 */ /* 0x000e220000008800 */
[----:B------:R-:W-:-:S04]  /*8640*/  MOV R10, 0x400 ;  /* 0x00000400000a7802 */ /* 0x000fc80000000f00 */
[----:B0-----:R-:W-:Y:S02]  /*8650*/  LEA R23, R11, R10, 0x18 ;  /* 0x0000000a0b177211 */ /* 0x001fe400078ec0ff */
[----:B------:R-:W-:Y:S01]  /*8660*/  SHF.L.U32 R10, R5, 0x1f, RZ ;  /* 0x0000001f050a7819 */ /* 0x000fe200000006ff */
[----:B------:R-:W0:Y:S02]  /*8670*/  @!P3 LDC R11, c[0x0][0x500] ;  /* 0x00014000ff0bbb82 */ /* 0x000e240000000800 */
[----:B------:R-:W-:-:S04]  /*8680*/  IMAD R21, R6, 0x8, R23 ;  /* 0x0000000806157824 */ /* 0x000fc800078e0217 */
[----:B------:R-:W1:Y:S02]  /*8690*/  SYNCS.PHASECHK.TRANS64.TRYWAIT P1, [R21+URZ+0x48], R10 ;  /* 0x0000480a150075a7 */ /* 0x000e64000802017f */
[----:B-1----:R-:W-:Y:S05]  /*86a0*/  @!P1 BRA `(.L_x_179) ;  /* 0x00000010006c9947 */ /* 0x002fea0003800000 */
.L_x_206:
[----:B-1----:R-:W-:Y:S01]  /*86b0*/  PRMT R10, R14, 0x9910, RZ ;  /* 0x000099100e0a7816 */ /* 0x002fe200000000ff */
[----:B0-----:R0:W-:Y:S03]  /*86c0*/  @!P3 SYNCS.ARRIVE.TRANS64 RZ, [R21+URZ], R11 ;  /* 0x0000000b15ffb9a7 */ /* 0x0011e6000800003f */
[----:B------:R-:W-:-:S13]  /*86d0*/  ISETP.NE.AND P1, PT, R10, 0x2, PT ;  /* 0x000000020a00780c */ /* 0x000fda0003f25270 */
[----:B0-----:R-:W-:Y:S05]  /*86e0*/  @P1 BRA `(.L_x_180) ;  /* 0x0000000000041947 */ /* 0x001fea0003800000 */
[----:B------:R-:W-:Y:S01]  /*86f0*/  BPT.TRAP 0x1 ;  /* 0x000000040000795c */ /* 0x000fe20000300000 */
.L_x_180:
[----:B------:R-:W-:Y:S05]  /*8700*/  @P0 BRA `(.L_x_181) ;  /* 0x0000000000040947 */ /* 0x000fea0003800000 */
[----:B------:R-:W-:Y:S01]  /*8710*/  BPT.TRAP 0x1 ;  /* 0x000000040000795c */ /* 0x000fe20000300000 */
.L_x_181:
[----:B------:R-:W-:Y:S01]  /*8720*/  R2UR UR15, R23 ;  /* 0x00000000170f72ca */ /* 0x000fe200000e0000 */
[C---:B------:R-:W-:Y:S01]  /*8730*/  IMAD R23, R6.reuse, 0x2000, R23 ;  /* 0x0000200006177824 */ /* 0x040fe200078e0217 */
[----:B------:R-:W-:Y:S01]  /*8740*/  R2UR UR9, R21 ;  /* 0x00000000150972ca */ /* 0x000fe200000e0000 */
[----:B------:R-:W-:Y:S01]  /*8750*/  IMAD R10, R6, 0x4000, R17 ;  /* 0x00004000060a7824 */ /* 0x000fe200078e0211 */
[----:B------:R-:W-:Y:S01]  /*8760*/  UIADD3 UR4, UP0, UR20, 0xf0, URZ ;  /* 0x000000f014047890 */ /* 0x000fe2000ff1e03f */
[----:B------:R-:W-:Y:S01]  /*8770*/  VIADD R22, R22, 0xffffffff ;  /* 0xffffffff16167836 */ /* 0x000fe20000000000 */
[----:B------:R-:W-:Y:S01]  /*8780*/  R2UR UR5, R23 ;  /* 0x00000000170572ca */ /* 0x000fe200000e0000 */
[----:B------:R-:W-:Y:S01]  /*8790*/  UIADD3 UR24, UP1, UR20, 0x1f0, URZ ;  /* 0x000001f014187890 */ /* 0x000fe2000ff3e03f */
[----:B------:R-:W-:Y:S01]  /*87a0*/  R2UR UR8, R10 ;  /* 0x000000000a0872ca */ /* 0x000fe200000e0000 */
[----:B------:R-:W-:Y:S01]  /*87b0*/  VIADD R6, R6, 0x1 ;  /* 0x0000000106067836 */ /* 0x000fe20000000000 */
[----:B------:R-:W-:Y:S01]  /*87c0*/  R2UR UR11, R19 ;  /* 0x00000000130b72ca */ /* 0x000fe200000e0000 */
[----:B------:R-:W-:Y:S01]  /*87d0*/  UIADD3.X UR25, URZ, UR21, URZ, UP1, !UPT ;  /* 0x000000153f197290 */ /* 0x000fe20008ffe43f */
[----:B------:R-:W-:Y:S01]  /*87e0*/  R2UR UR10, R20 ;  /* 0x00000000140a72ca */ /* 0x000fe200000e0000 */
[----:B------:R-:W-:Y:S01]  /*87f0*/  UMOV UR6, 0x0 ;  /* 0x0000000000067882 */ /* 0x000fe20000000000 */
[----:B------:R-:W-:Y:S01]  /*8800*/  R2UR UR12, R4 ;  /* 0x00000000040c72ca */ /* 0x000fe200000e0000 */
[----:B------:R-:W-:Y:S01]  /*8810*/  UMOV UR7, 0x10000000 ;  /* 0x1000000000077882 */ /* 0x000fe20000000000 */
[----:B------:R-:W-:Y:S01]  /*8820*/  R2UR UR19, R18 ;  /* 0x00000000121372ca */ /* 0x000fe200000e0000 */
[----:B------:R-:W-:Y:S01]  /*8830*/  UMOV UR23, 0x30000 ;  /* 0x0003000000177882 */ /* 0x000fe20000000000 */
[----:B------:R-:W-:Y:S01]  /*8840*/  ISETP.GT.AND P4, PT, R22, 0x1, PT ;  /* 0x000000011600780c */ /* 0x000fe20003f84270 */
[----:B------:R-:W-:Y:S01]  /*8850*/  UIADD3 UR14, UR5, 0x180, URZ ;  /* 0x00000180050e7890 */ /* 0x000fe2000fffe03f */
[----:B------:R-:W-:Y:S01]  /*8860*/  ISETP.NE.AND P1, PT, R6, 0x9, PT ;  /* 0x000000090600780c */ /* 0x000fe20003f25270 */
[----:B------:R-:W-:Y:S01]  /*8870*/  UIADD3.X UR5, URZ, UR21, URZ, UP0, !UPT ;  /* 0x000000153f057290 */ /* 0x000fe200087fe43f */
[----:B------:R-:W-:Y:S01]  /*8880*/  VIADD R20, R20, 0x80 ;  /* 0x0000008014147836 */ /* 0x000fe20000000000 */
[----:B------:R-:W-:Y:S01]  /*8890*/  UIADD3 UR15, UR15, 0x12180, UR8 ;  /* 0x000121800f0f7890 */ /* 0x000fe2000fffe008 */
[----:B------:R-:W-:-:S02]  /*88a0*/  SEL R10, RZ, 0x1, P1 ;  /* 0x00000001ff0a7807 */ /* 0x000fc40000800000 */
[----:B------:R-:W-:Y:S01]  /*88b0*/  UMOV UR8, UR14 ;  /* 0x0000000e00087c82 */ /* 0x000fe20008000000 */
[----:B------:R-:W-:Y:S02]  /*88c0*/  SEL R6, R6, RZ, P1 ;  /* 0x000000ff06067207 */ /* 0x000fe40000800000 */
[----:B------:R-:W-:Y:S01]  /*88d0*/  LOP3.LUT R5, R5, R10, RZ, 0x3c, !PT ;  /* 0x0000000a05057212 */ /* 0x000fe200078e3cff */
[----:B------:R0:W-:Y:S02]  /*88e0*/  UTMALDG.3D [UR8], [UR4], desc[UR6] ;  /* 0x00000608040075b4 */ /* 0x0001e40008011000 */
[----:B0-----:R-:W-:Y:S01]  /*88f0*/  UMOV UR11, UR19 ;  /* 0x00000013000b7c82 */ /* 0x001fe20008000000 */
[----:B------:R-:W-:Y:S02]  /*8900*/  UMOV UR8, UR15 ;  /* 0x0000000f00087c82 */ /* 0x000fe40008000000 */
[----:B------:R0:W-:Y:S02]  /*8910*/  UTMALDG.3D.MULTICAST [UR8], [UR24], UR23, desc[UR6] ;  /* 0x00000608180073b4 */ /* 0x0001e40008011817 */
[----:B0-----:R-:W-:Y:S05]  /*8920*/  @P4 BRA `(.L_x_182) ;  /* 0xfffffffc00404947 */ /* 0x001fea000383ffff */
.L_x_178:
[----:B------:R-:W-:Y:S05]  /*8930*/  BSYNC B1 ;  /* 0x0000000000017941 */ /* 0x000fea0003800000 */
.L_x_177:
[----:B------:R-:W-:Y:S01]  /*8940*/  LOP3.LUT P5, RZ, R15, 0xff, RZ, 0xc0, !PT ;  /* 0x000000ff0fff7812 */ /* 0x000fe200078ac0ff */
[----:B------:R-:W-:Y:S01]  /*8950*/  VIADD R6, R13, UR13 ;  /* 0x0000000d0d067c36 */ /* 0x000fe20008000000 */
[----:B------:R-:W-:Y:S01]  /*8960*/  ULDC.64 UR4, c[0x0][0x650] ;  /* 0x0001940000047ab9 */ /* 0x000fe20000000a00 */
[----:B------:R-:W-:Y:S01]  /*8970*/  IMAD.U32 R11, RZ, RZ, UR13 ;  /* 0x0000000dff0b7e24 */ /* 0x000fe2000f8e00ff */
[----:B------:R-:W-:Y:S01]  /*8980*/  UISETP.GE.U32.AND UP0, UPT, UR13, 0x9, UPT ;  /* 0x000000090d00788c */ /* 0x000fe2000bf06070 */
[----:B------:R-:W-:Y:S01]  /*8990*/  BSSY B1, `(.L_x_183) ;  /* 0x000006c000017945 */ /* 0x000fe20003800000 */
[----:B------:R-:W-:Y:S02]  /*89a0*/  ISETP.GT.U32.AND P1, PT, R6, 0x8, PT ;  /* 0x000000080600780c */ /* 0x000fe40003f24070 */
[----:B------:R-:W-:Y:S02]  /*89b0*/  PRMT R15, RZ, 0x7610, R15 ;  /* 0x00007610ff0f7816 */ /* 0x000fe4000000000f */
[----:B------:R-:W-:-:S02]  /*89c0*/  ISETP.LT.U32.AND P1, PT, R11, 0x9, P1 ;  /* 0x000000090b00780c */ /* 0x000fc40000f21070 */
[----:B------:R-:W-:Y:S01]  /*89d0*/  PLOP3.LUT P4, PT, PT, PT, UP0, 0x80, 0x0 ;  /* 0x000000000000781c */ /* 0x000fe20003f8f008 */
[----:B------:R-:W0:Y:S01]  /*89e0*/  @P5 S2R R5, SR_CgaCtaId ;  /* 0x0000000000055919 */ /* 0x000e220000008800 */
[----:B------:R-:W-:-:S04]  /*89f0*/  @P5 MOV R4, 0x400 ;  /* 0x0000040000045802 */ /* 0x000fc80000000f00 */
[----:B0-----:R-:W-:Y:S01]  /*8a00*/  @P5 LEA R10, R5, R4, 0x18 ;  /* 0x00000004050a5211 */ /* 0x001fe200078ec0ff */
[----:B------:R-:W-:-:S03]  /*8a10*/  IMAD.WIDE.U32 R4, R6, 0x38e38e39, RZ ;  /* 0x38e38e3906047825 */ /* 0x000fc600078e00ff */
[----:B------:R0:W-:Y:S01]  /*8a20*/  @P5 SYNCS.ARRIVE.TRANS64.A1T0 RZ, [R10+URZ+0xc8], RZ ;  /* 0x0000c8ff0aff59a7 */ /* 0x0001e2000810003f */
[----:B------:R-:W-:Y:S01]  /*8a30*/  IADD3 R2, P5, R2, R8, RZ ;  /* 0x0000000802027210 */ /* 0x000fe20007fbe0ff */
[----:B------:R-:W-:Y:S01]  /*8a40*/  IMAD.MOV.U32 R4, RZ, RZ, -0x1 ;  /* 0xffffffffff047424 */ /* 0x000fe200078e00ff */
[----:B------:R-:W-:Y:S02]  /*8a50*/  SHF.R.U32.HI R11, RZ, 0x1, R5 ;  /* 0x00000001ff0b7819 */ /* 0x000fe40000011605 */
[----:B------:R-:W-:Y:S01]  /*8a60*/  SEL R5, RZ, 0x1, !P1 ;  /* 0x00000001ff057807 */ /* 0x000fe20004800000 */
[----:B------:R-:W-:Y:S01]  /*8a70*/  IMAD.X R3, R3, 0x1, R0, P5 ;  /* 0x0000000103037824 */ /* 0x000fe200028e0600 */
[----:B------:R-:W-:Y:S01]  /*8a80*/  ISETP.GE.U32.AND P1, PT, R2, UR4, PT ;  /* 0x0000000402007c0c */ /* 0x000fe2000bf26070 */
[----:B------:R-:W-:Y:S01]  /*8a90*/  IMAD R13, R11, -0x9, R6 ;  /* 0xfffffff70b0d7824 */ /* 0x000fe200078e0206 */
[----:B------:R-:W-:Y:S01]  /*8aa0*/  LOP3.LUT R12, R12, R5, RZ, 0x3c, !PT ;  /* 0x000000050c0c7212 */ /* 0x000fe200078e3cff */
[----:B------:R-:W-:Y:S01]  /*8ab0*/  IMAD.MOV.U32 R6, RZ, RZ, -0x1 ;  /* 0xffffffffff067424 */ /* 0x000fe200078e00ff */
[----:B------:R-:W-:Y:S01]  /*8ac0*/  ISETP.GE.U32.AND.EX P1, PT, R3, UR5, PT, P1 ;  /* 0x0000000503007c0c */ /* 0x000fe2000bf26110 */
[----:B------:R-:W-:Y:S01]  /*8ad0*/  IMAD.MOV.U32 R5, RZ, RZ, -0x1 ;  /* 0xffffffffff057424 */ /* 0x000fe200078e00ff */
[----:B------:R-:W-:-:S02]  /*8ae0*/  @P4 LOP3.LUT R12, R12, 0x1, R11, 0x78, !PT ;  /* 0x000000010c0c4812 */ /* 0x000fc400078e780b */
[----:B0-----:R-:W-:-:S09]  /*8af0*/  PRMT R10, RZ, 0x7610, R10 ;  /* 0x00007610ff0a7816 */ /* 0x001fd2000000000a */
[----:B------:R-:W-:Y:S05]  /*8b00*/  @P1 BRA `(.L_x_184) ;  /* 0x0000000400501947 */ /* 0x000fea0003800000 */
[----:B------:R-:W0:Y:S01]  /*8b10*/  S2R R6, SR_CTAID.X ;  /* 0x0000000000067919 */ /* 0x000e220000002500 */
[----:B------:R-:W-:Y:S01]  /*8b20*/  ULDC.64 UR4, c[0x0][0x628] ;  /* 0x00018a0000047ab9 */ /* 0x000fe20000000a00 */
[----:B------:R-:W-:Y:S01]  /*8b30*/  ULDC UR7, c[0x0][0x630] ;  /* 0x00018c0000077ab9 */ /* 0x000fe20000000800 */
[----:B------:R-:W-:Y:S01]  /*8b40*/  ISETP.NE.U32.AND P1, PT, RZ, UR4, PT ;  /* 0x00000004ff007c0c */ /* 0x000fe2000bf25070 */
[----:B------:R-:W1:Y:S01]  /*8b50*/  S2R R19, SR_CTAID.Y ;  /* 0x0000000000137919 */ /* 0x000e620000002600 */
[----:B------:R-:W-:Y:S01]  /*8b60*/  ULDC UR8, c[0x0][0x150] ;  /* 0x0000540000087ab9 */ /* 0x000fe20000000800 */
[----:B------:R-:W-:Y:S01]  /*8b70*/  IMAD.MOV.U32 R4, RZ, RZ, R2 ;  /* 0x000000ffff047224 */ /* 0x000fe200078e0002 */
[----:B------:R-:W-:Y:S01]  /*8b80*/  ISETP.NE.AND.EX P1, PT, RZ, UR5, PT, P1 ;  /* 0x00000005ff007c0c */ /* 0x000fe2000bf25310 */
[----:B------:R-:W-:Y:S01]  /*8b90*/  IMAD.MOV.U32 R5, RZ, RZ, R3 ;  /* 0x000000ffff057224 */ /* 0x000fe200078e0003 */
[----:B0-----:R-:W-:-:S11]  /*8ba0*/  I2FP.F32.U32 R20, R6 ;  /* 0x0000000600147245 */ /* 0x001fd60000201000 */
[----:B------:R-:W-:Y:S05]  /*8bb0*/  @!P1 BRA `(.L_x_185) ;  /* 0x0000000000289947 */ /* 0x000fea0003800000 */
[----:B------:R-:W-:Y:S02]  /*8bc0*/  ULDC UR6, c[0x0][0x634] ;  /* 0x00018d0000067ab9 */ /* 0x000fe40000000800 */
[----:B------:R-:W-:-:S05]  /*8bd0*/  IADD3 R5, P1, R2, UR6, RZ ;  /* 0x0000000602057c10 */ /* 0x000fca000ff3e0ff */
[----:B------:R-:W-:-:S04]  /*8be0*/  IMAD.X R21, RZ, RZ, R3, P1 ;  /* 0x000000ffff157224 */ /* 0x000fc800008e0603 */
[----:B------:R-:W-:-:S04]  /*8bf0*/  IMAD.WIDE.U32 R10, R21, UR4, RZ ;  /* 0x00000004150a7c25 */ /* 0x000fc8000f8e00ff */
[----:B------:R-:W-:-:S04]  /*8c00*/  IMAD.WIDE.U32 R10, P1, R5, UR5, R10 ;  /* 0x00000005050a7c25 */ /* 0x000fc8000f82000a */
[----:B------:R-:W-:-:S04]  /*8c10*/  IMAD.WIDE.U32 R4, R5, UR4, RZ ;  /* 0x0000000405047c25 */ /* 0x000fc8000f8e00ff */
[----:B------:R-:W-:Y:S01]  /*8c20*/  IMAD.MOV.U32 R4, RZ, RZ, R11 ;  /* 0x000000ffff047224 */ /* 0x000fe200078e000b */
[----:B------:R-:W-:Y:S01]  /*8c30*/  IADD3 RZ, P4, R5, R10, RZ ;  /* 0x0000000a05ff7210 */ /* 0x000fe20007f9e0ff */
[----:B------:R-:W-:-:S04]  /*8c40*/  IMAD.X R5, RZ, RZ, RZ, P1 ;  /* 0x000000ffff057224 */ /* 0x000fc800008e06ff */
[----:B------:R-:W-:-:S08]  /*8c50*/  IMAD.WIDE.U32.X R4, R21, UR5, R4, P4 ;  /* 0x0000000515047c25 */ /* 0x000fd0000a0e0404 */
.L_x_185:
[--C-:B------:R-:W-:Y:S01]  /*8c60*/  SHF.R.U64 R18, R4, UR7, R5.reuse ;  /* 0x0000000704127c19 */ /* 0x100fe20008001205 */
[----:B------:R-:W-:Y:S01]  /*8c70*/  FMUL R20, R20, UR8 ;  /* 0x0000000814147c20 */ /* 0x000fe20008400000 */
[----:B------:R-:W0:Y:S01]  /*8c80*/  LDC R21, c[0x0][0x144] ;  /* 0x00005100ff157b82 */ /* 0x000e220000000800 */
[----:B-1----:R-:W-:Y:S01]  /*8c90*/  I2FP.F32.U32 R10, R19 ;  /* 0x00000013000a7245 */ /* 0x002fe20000201000 */
[----:B------:R-:W-:Y:S01]  /*8ca0*/  ULDC UR6, c[0x0][0x154] ;  /* 0x0000550000067ab9 */ /* 0x000fe20000000800 */
[----:B------:R-:W-:Y:S01]  /*8cb0*/  SHF.R.U32.HI R4, RZ, UR7, R5 ;  /* 0x00000007ff047c19 */ /* 0x000fe20008011605 */
[----:B------:R-:W-:Y:S01]  /*8cc0*/  ULDC.64 UR4, c[0x0][0x620] ;  /* 0x0001880000047ab9 */ /* 0x000fe20000000a00 */
[----:B------:R-:W-:Y:S01]  /*8cd0*/  IADD3 R5, P1, RZ, -R18, RZ ;  /* 0x80000012ff057210 */ /* 0x000fe20007f3e0ff */
[----:B------:R-:W1:Y:S01]  /*8ce0*/  F2I.U32.TRUNC.NTZ R20, R20 ;  /* 0x0000001400147305 */ /* 0x000e62000020f000 */
[----:B------:R-:W-:Y:S01]  /*8cf0*/  FMUL R10, R10, UR6 ;  /* 0x000000060a0a7c20 */ /* 0x000fe20008400000 */
[----:B------:R-:W2:Y:S01]  /*8d00*/  LDC R22, c[0x0][0x148] ;  /* 0x00005200ff167b82 */ /* 0x000ea20000000800 */
[----:B------:R-:W-:Y:S01]  /*8d10*/  ULDC.64 UR6, c[0x0][0x640] ;  /* 0x0001900000067ab9 */ /* 0x000fe20000000a00 */
[----:B------:R-:W-:Y:S01]  /*8d20*/  IMAD.X R4, RZ, RZ, ~R4, P1 ;  /* 0x000000ffff047224 */ /* 0x000fe200008e0e04 */
[----:B------:R-:W-:-:S03]  /*8d30*/  ISETP.NE.U32.AND P1, PT, RZ, UR6, PT ;  /* 0x00000006ff007c0c */ /* 0x000fc6000bf25070 */
[----:B------:R-:W-:Y:S01]  /*8d40*/  IMAD R4, R4, UR4, RZ ;  /* 0x0000000404047c24 */ /* 0x000fe2000f8e02ff */
[----:B------:R-:W3:Y:S01]  /*8d50*/  F2I.U32.TRUNC.NTZ R10, R10 ;  /* 0x0000000a000a7305 */ /* 0x000ee2000020f000 */
[----:B------:R-:W-:Y:S02]  /*8d60*/  ISETP.NE.AND.EX P1, PT, RZ, UR7, PT, P1 ;  /* 0x00000007ff007c0c */ /* 0x000fe4000bf25310 */
[C---:B------:R-:W-:Y:S02]  /*8d70*/  IMAD R11, R5.reuse, UR5, R4 ;  /* 0x00000005050b7c24 */ /* 0x040fe4000f8e0204 */
[----:B------:R-:W-:Y:S01]  /*8d80*/  IMAD.WIDE.U32 R4, R5, UR4, R2 ;  /* 0x0000000405047c25 */ /* 0x000fe2000f8e0002 */
[----:B------:R-:W-:-:S03]  /*8d90*/  ULDC UR4, c[0x0][0x618] ;  /* 0x0001860000047ab9 */ /* 0x000fc60000000800 */
[----:B-1----:R-:W-:Y:S02]  /*8da0*/  IMAD.MOV R20, RZ, RZ, -R20 ;  /* 0x000000ffff147224 */ /* 0x002fe400078e0a14 */
[----:B------:R-:W-:Y:S02]  /*8db0*/  IMAD.IADD R5, R5, 0x1, R11 ;  /* 0x0000000105057824 */ /* 0x000fe400078e020b */
[----:B0-----:R-:W-:-:S03]  /*8dc0*/  IMAD R6, R21, R20, R6 ;  /* 0x0000001415067224 */ /* 0x001fc600078e0206 */
[--C-:B------:R-:W-:Y:S01]  /*8dd0*/  SHF.R.U64 R20, R4, UR4, R5.reuse ;  /* 0x0000000404147c19 */ /* 0x100fe20008001205 */
[----:B---3--:R-:W-:Y:S01]  /*8de0*/  IMAD.MOV R4, RZ, RZ, -R10 ;  /* 0x000000ffff047224 */ /* 0x008fe200078e0a0a */
[----:B------:R-:W-:Y:S01]  /*8df0*/  SHF.R.U32.HI R5, RZ, UR4, R5 ;  /* 0x00000004ff057c19 */ /* 0x000fe20008011605 */
[----:B------:R-:W-:Y:S02]  /*8e00*/  ULDC UR4, c[0x0][0x608] ;  /* 0x0001820000047ab9 */ /* 0x000fe40000000800 */
[----:B--2---:R-:W-:Y:S01]  /*8e10*/  @P2 IMAD R6, R22, R4, R19 ;  /* 0x0000000416062224 */ /* 0x004fe200078e0213 */
[--C-:B------:R-:W-:Y:S02]  /*8e20*/  SHF.R.U64 R22, R20, UR4, R5.reuse ;  /* 0x0000000414167c19 */ /* 0x100fe40008001205 */
[----:B------:R-:W-:Y:S01]  /*8e30*/  SHF.R.U32.HI R5, RZ, UR4, R5 ;  /* 0x00000004ff057c19 */ /* 0x000fe20008011605 */
[----:B------:R-:W-:-:S03]  /*8e40*/  ULDC UR4, c[0x0][0x658] ;  /* 0x0001960000047ab9 */ /* 0x000fc60000000800 */
[--C-:B------:R-:W-:Y:S02]  /*8e50*/  SHF.R.U64 R19, R22, UR4, R5.reuse ;  /* 0x0000000416137c19 */ /* 0x100fe40008001205 */
[----:B------:R-:W-:-:S03]  /*8e60*/  SHF.R.U32.HI R21, RZ, UR4, R5 ;  /* 0x00000004ff157c19 */ /* 0x000fc60008011605 */
[----:B------:R-:W-:Y:S02]  /*8e70*/  IMAD.MOV.U32 R10, RZ, RZ, R19 ;  /* 0x000000ffff0a7224 */ /* 0x000fe400078e0013 */
[----:B------:R-:W-:Y:S01]  /*8e80*/  IMAD.MOV.U32 R5, RZ, RZ, R21 ;  /* 0x000000ffff057224 */ /* 0x000fe200078e0015 */
[----:B------:R-:W-:Y:S06]  /*8e90*/  @!P1 BRA `(.L_x_186) ;  /* 0x00000000002c9947 */ /* 0x000fec0003800000 */
        /* <DEDUP_REMOVED lines=9> */
[----:B------:R-:W-:-:S04]  /*8f30*/  IMAD.WIDE.U32.X R4, R21, UR7, R4, P4 ;  /* 0x0000000715047c25 */ /* 0x000fc8000a0e0404 */
[----:B------:R-:W-:-:S07]  /*8f40*/  IMAD.MOV.U32 R10, RZ, RZ, R4 ;  /* 0x000000ffff0a7224 */ /* 0x000fce00078e0004 */
.L_x_186:
[----:B------:R-:W-:Y:S01]  /*8f50*/  ULDC UR4, c[0x0][0x648] ;  /* 0x0001920000047ab9 */ /* 0x000fe20000000800 */
[----:B------:R-:W-:Y:S01]  /*8f60*/  LOP3.LUT R4, R22, UR17, RZ, 0xc0, !PT ;  /* 0x0000001116047c12 */ /* 0x000fe2000f8ec0ff */
[----:B------:R-:W-:Y:S01]  /*8f70*/  ULDC UR5, c[0x0][0x610] ;  /* 0x0001840000057ab9 */ /* 0x000fe20000000800 */
[----:B------:R-:W-:Y:S01]  /*8f80*/  SHF.R.U64 R5, R10, UR4, R5 ;  /* 0x000000040a057c19 */ /* 0x000fe20008001205 */
[----:B------:R-:W-:Y:S01]  /*8f90*/  ULDC UR4, c[0x0][0x638] ;  /* 0x00018e0000047ab9 */ /* 0x000fe20000000800 */
[----:B------:R-:W-:-:S03]  /*8fa0*/  LOP3.LUT R20, R20, UR16, RZ, 0xc0, !PT ;  /* 0x0000001014147c12 */ /* 0x000fc6000f8ec0ff */
[----:B------:R-:W-:Y:S02]  /*8fb0*/  IMAD.MOV R10, RZ, RZ, -R5 ;  /* 0x000000ffff0a7224 */ /* 0x000fe400078e0a05 */
[----:B------:R-:W-:Y:S02]  /*8fc0*/  IMAD R5, R5, UR18, R4 ;  /* 0x0000001205057c24 */ /* 0x000fe4000f8e0204 */
[----:B------:R-:W-:Y:S01]  /*8fd0*/  IMAD R19, R10, UR4, R19 ;  /* 0x000000040a137c24 */ /* 0x000fe2000f8e0213 */
[----:B------:R-:W-:Y:S01]  /*8fe0*/  ULDC UR4, c[0x0][0x600] ;  /* 0x0001800000047ab9 */ /* 0x000fe20000000800 */
[----:B------:R-:W-:Y:S02]  /*8ff0*/  IMAD R6, R5, UR5, R6 ;  /* 0x0000000505067c24 */ /* 0x000fe4000f8e0206 */
[----:B------:R-:W-:Y:S02]  /*9000*/  IMAD R19, R19, UR4, R20 ;  /* 0x0000000413137c24 */ /* 0x000fe4000f8e0214 */
[----:B------:R-:W-:-:S02]  /*9010*/  IMAD.MOV.U32 R10, RZ, RZ, 0x1 ;  /* 0x00000001ff0a7424 */ /* 0x000fc400078e00ff */
[----:B------:R-:W-:Y:S01]  /*9020*/  IMAD.MOV.U32 R4, RZ, RZ, R18 ;  /* 0x000000ffff047224 */ /* 0x000fe200078e0012 */
[----:B------:R-:W-:Y:S02]  /*9030*/  SEL R5, R19, R6, !P2 ;  /* 0x0000000613057207 */ /* 0x000fe40005000000 */
[----:B------:R-:W-:-:S07]  /*9040*/  SEL R6, R6, R19, !P2 ;  /* 0x0000001306067207 */ /* 0x000fce0005000000 */
.L_x_184:
[----:B------:R-:W-:Y:S05]  /*9050*/  BSYNC B1 ;  /* 0x0000000000017941 */ /* 0x000fea0003800000 */
.L_x_183:
[----:B------:R-:W-:-:S13]  /*9060*/  LOP3.LUT P1, RZ, R10, 0xff, RZ, 0xc0, !PT ;  /* 0x000000ff0aff7812 */ /* 0x000fda000782c0ff */
[----:B------:R-:W-:Y:S05]  /*9070*/  @P1 BRA `(.L_x_187) ;  /* 0xfffffff400381947 */ /* 0x000fea000383ffff */
[----:B------:R-:W-:Y:S05]  /*9080*/  BSYNC B0 ;  /* 0x0000000000007941 */ /* 0x000fea0003800000 */
.L_x_175:
[----:B------:R-:W-:-:S03]  /*9090*/  UMOV UR4, 0xffffffff ;  /* 0xffffffff00047882 */ /* 0x000fc60000000000 */
[----:B------:R-:W-:Y:S05]  /*90a0*/  BRA.DIV UR4, `(.L_x_188) ;  /* 0x0000000a04007947 */ /* 0x000fea000b800000 */
[----:B------:R-:W-:-:S13]  /*90b0*/  ELECT P0, URZ, PT ;  /* 0x00000000003f782f */ /* 0x000fda0003800000 */
.L_x_209:
[----:B------:R-:W-:Y:S04]  /*90c0*/  BSSY B0, `(.L_x_189) ;  /* 0x0000058000007945 */ /* 0x000fe80003800000 */
[----:B------:R-:W-:Y:S05]  /*90d0*/  @!P0 BRA `(.L_x_190) ;  /* 0x0000000400588947 */ /* 0x000fea0003800000 */
[----:B------:R-:W-:-:S04]  /*90e0*/  LOP3.LUT R7, R7, 0x2, RZ, 0xfc, !PT ;  /* 0x0000000207077812 */ /* 0x000fc800078efcff */
[----:B------:R-:W-:-:S13]  /*90f0*/  ISETP.NE.AND P0, PT, R7, 0x3, PT ;  /* 0x000000030700780c */ /* 0x000fda0003f05270 */
[----:B------:R-:W-:Y:S05]  /*9100*/  @!P0 BRA `(.L_x_191) ;  /* 0x0000000000048947 */ /* 0x000fea0003800000 */
[----:B------:R-:W-:Y:S01]  /*9110*/  BPT.TRAP 0x1 ;  /* 0x000000040000795c */ /* 0x000fe20000300000 */
.L_x_191:
[----:B------:R-:W0:Y:S01]  /*9120*/  S2R R3, SR_CgaCtaId ;  /* 0x0000000000037919 */ /* 0x000e220000008800 */
[----:B------:R-:W-:Y:S02]  /*9130*/  MOV R0, 0x400 ;  /* 0x0000040000007802 */ /* 0x000fe40000000f00 */
[----:B------:R-:W-:Y:S02]  /*9140*/  SHF.L.U32 R2, R12, 0x1f, RZ ;  /* 0x0000001f0c027819 */ /* 0x000fe400000006ff */
[----:B0-----:R-:W-:-:S05]  /*9150*/  LEA R0, R3, R0, 0x18 ;  /* 0x0000000003007211 */ /* 0x001fca00078ec0ff */
[----:B------:R-:W-:-:S04]  /*9160*/  VIADD R0, R0, 0x48 ;  /* 0x0000004800007836 */ /* 0x000fc80000000000 */
[C---:B------:R-:W-:Y:S02]  /*9170*/  IMAD R5, R13.reuse, 0x8, R0 ;  /* 0x000000080d057824 */ /* 0x040fe400078e0200 */
[----:B------:R-:W-:Y:S02]  /*9180*/  VIADD R13, R13, 0x1 ;  /* 0x000000010d0d7836 */ /* 0x000fe40000000000 */
[----:B------:R-:W0:Y:S03]  /*9190*/  SYNCS.PHASECHK.TRANS64.TRYWAIT P0, [R5+URZ], R2 ;  /* 0x00000002050075a7 */ /* 0x000e26000800017f */
[----:B------:R-:W-:-:S04]  /*91a0*/  ISETP.NE.AND P1, PT, R13, 0x9, PT ;  /* 0x000000090d00780c */ /* 0x000fc80003f25270 */
[----:B------:R-:W-:Y:S02]  /*91b0*/  SEL R3, RZ, 0x1, P1 ;  /* 0x00000001ff037807 */ /* 0x000fe40000800000 */
[----:B------:R-:W-:Y:S02]  /*91c0*/  SEL R13, R13, RZ, P1 ;  /* 0x000000ff0d0d7207 */ /* 0x000fe40000800000 */
[----:B------:R-:W-:-:S03]  /*91d0*/  LOP3.LUT R12, R12, R3, RZ, 0x3c, !PT ;  /* 0x000000030c0c7212 */ /* 0x000fc600078e3cff */
[----:B------:R-:W-:Y:S01]  /*91e0*/  IMAD R7, R13, 0x8, R0 ;  /* 0x000000080d077824 */ /* 0x000fe200078e0200 */
[----:B------:R-:W-:Y:S01]  /*91f0*/  SHF.L.U32 R4, R12, 0x1f, RZ ;  /* 0x0000001f0c047819 */ /* 0x000fe200000006ff */
[----:B0-----:R-:W-:Y:S06]  /*9200*/  @!P0 BRA `(.L_x_192) ;  /* 0x0000000400cc8947 */ /* 0x001fec0003800000 */
.L_x_210:
[----:B------:R-:W1:Y:S01]  /*9210*/  SYNCS.PHASECHK.TRANS64.TRYWAIT P0, [R7+URZ], R4 ;  /* 0x00000004070075a7 */ /* 0x000e62000800017f */
[----:B0-----:R-:W-:-:S05]  /*9220*/  VIADD R2, R13, 0x1 ;  /* 0x000000010d027836 */ /* 0x001fca0000000000 */
[----:B------:R-:W-:-:S04]  /*9230*/  ISETP.NE.AND P1, PT, R2, 0x9, PT ;  /* 0x000000090200780c */ /* 0x000fc80003f25270 */
[----:B------:R-:W-:Y:S02]  /*9240*/  SEL R3, RZ, 0x1, P1 ;  /* 0x00000001ff037807 */ /* 0x000fe40000800000 */
[----:B------:R-:W-:Y:S02]  /*9250*/  SEL R9, R2, RZ, P1 ;  /* 0x000000ff02097207 */ /* 0x000fe40000800000 */
[----:B------:R-:W-:-:S03]  /*9260*/  LOP3.LUT R12, R12, R3, RZ, 0x3c, !PT ;  /* 0x000000030c0c7212 */ /* 0x000fc600078e3cff */
[----:B------:R-:W-:Y:S01]  /*9270*/  IMAD R6, R9, 0x8, R0 ;  /* 0x0000000809067824 */ /* 0x000fe200078e0200 */
[----:B------:R-:W-:Y:S01]  /*9280*/  SHF.L.U32 R5, R12, 0x1f, RZ ;  /* 0x0000001f0c057819 */ /* 0x000fe200000006ff */
[----:B-1----:R-:W-:Y:S06]  /*9290*/  @!P0 BRA `(.L_x_193) ;  /* 0x0000000400bc8947 */ /* 0x002fec0003800000 */
.L_x_211:
[----:B------:R-:W1:Y:S01]  /*92a0*/  SYNCS.PHASECHK.TRANS64.TRYWAIT P0, [R6+URZ], R5 ;  /* 0x00000005060075a7 */ /* 0x000e62000800017f */
[----:B------:R-:W-:-:S05]  /*92b0*/  VIADD R2, R9, 0x1 ;  /* 0x0000000109027836 */ /* 0x000fca0000000000 */
[----:B------:R-:W-:-:S04]  /*92c0*/  ISETP.NE.AND P1, PT, R2, 0x9, PT ;  /* 0x000000090200780c */ /* 0x000fc80003f25270 */
[----:B------:R-:W-:Y:S02]  /*92d0*/  SEL R3, RZ, 0x1, P1 ;  /* 0x00000001ff037807 */ /* 0x000fe40000800000 */
[----:B0-----:R-:W-:Y:S02]  /*92e0*/  SEL R7, R2, RZ, P1 ;  /* 0x000000ff02077207 */ /* 0x001fe40000800000 */
[----:B------:R-:W-:-:S03]  /*92f0*/  LOP3.LUT R12, R12, R3, RZ, 0x3c, !PT ;  /* 0x000000030c0c7212 */ /* 0x000fc600078e3cff */
[----:B------:R-:W-:Y:S01]  /*9300*/  IMAD R9, R7, 0x8, R0 ;  /* 0x0000000807097824 */ /* 0x000fe200078e0200 */
[----:B------:R-:W-:Y:S01]  /*9310*/  SHF.L.U32 R4, R12, 0x1f, RZ ;  /* 0x0000001f0c047819 */ /* 0x000fe200000006ff */
[----:B-1----:R-:W-:Y:S06]  /*9320*/  @!P0 BRA `(.L_x_194) ;  /* 0x0000000400ac8947 */ /* 0x002fec0003800000 */
.L_x_212:
[----:B------:R-:W1:Y:S01]  /*9330*/  SYNCS.PHASECHK.TRANS64.TRYWAIT P0, [R9+URZ], R4 ;  /* 0x00000004090075a7 */ /* 0x000e62000800017f */
[----:B------:R-:W-:-:S05]  /*9340*/  VIADD R2, R7, 0x1 ;  /* 0x0000000107027836 */ /* 0x000fca0000000000 */
[----:B------:R-:W-:-:S04]  /*9350*/  ISETP.NE.AND P1, PT, R2, 0x9, PT ;  /* 0x000000090200780c */ /* 0x000fc80003f25270 */
[----:B------:R-:W-:Y:S02]  /*9360*/  SEL R3, RZ, 0x1, P1 ;  /* 0x00000001ff037807 */ /* 0x000fe40000800000 */
[----:B------:R-:W-:Y:S02]  /*9370*/  SEL R7, R2, RZ, P1 ;  /* 0x000000ff02077207 */ /* 0x000fe40000800000 */
[----:B------:R-:W-:-:S03]  /*9380*/  LOP3.LUT R12, R12, R3, RZ, 0x3c, !PT ;  /* 0x000000030c0c7212 */ /* 0x000fc600078e3cff */
[----:B0-----:R-:W-:Y:S01]  /*9390*/  IMAD R6, R7, 0x8, R0 ;  /* 0x0000000807067824 */ /* 0x001fe200078e0200 */
[----:B------:R-:W-:Y:S01]  /*93a0*/  SHF.L.U32 R5, R12, 0x1f, RZ ;  /* 0x0000001f0c057819 */ /* 0x000fe200000006ff */
[----:B-1----:R-:W-:Y:S06]  /*93b0*/  @!P0 BRA `(.L_x_195) ;  /* 0x00000004009c8947 */ /* 0x002fec0003800000 */
.L_x_213:
        /* <DEDUP_REMOVED lines=9> */
.L_x_214:
[----:B------:R-:W1:Y:S01]  /*9450*/  SYNCS.PHASECHK.TRANS64.TRYWAIT P0, [R9+URZ], R4 ;  /* 0x00000004090075a7 */ /* 0x000e62000800017f */
[----:B------:R-:W-:-:S05]  /*9460*/  VIADD R2, R7, 0x1 ;  /* 0x0000000107027836 */ /* 0x000fca0000000000 */
[----:B------:R-:W-:-:S04]  /*9470*/  ISETP.NE.AND P1, PT, R2, 0x9, PT ;  /* 0x000000090200780c */ /* 0x000fc80003f25270 */
[----:B------:R-:W-:Y:S02]  /*9480*/  SEL R3, RZ, 0x1, P1 ;  /* 0x00000001ff037807 */ /* 0x000fe40000800000 */
[----:B------:R-:W-:Y:S02]  /*9490*/  SEL R7, R2, RZ, P1 ;  /* 0x000000ff02077207 */ /* 0x000fe40000800000 */
[----:B------:R-:W-:-:S03]  /*94a0*/  LOP3.LUT R12, R12, R3, RZ, 0x3c, !PT ;  /* 0x000000030c0c7212 */ /* 0x000fc600078e3cff */
[----:B------:R-:W-:Y:S01]  /*94b0*/  IMAD R8, R7, 0x8, R0 ;  /* 0x0000000807087824 */ /* 0x000fe200078e0200 */
[----:B0-----:R-:W-:Y:S01]  /*94c0*/  SHF.L.U32 R5, R12, 0x1f, RZ ;  /* 0x0000001f0c057819 */ /* 0x001fe200000006ff */
[----:B-1----:R-:W-:Y:S06]  /*94d0*/  @!P0 BRA `(.L_x_197) ;  /* 0x00000004007c8947 */ /* 0x002fec0003800000 */
.L_x_215:
[----:B------:R-:W1:Y:S01]  /*94e0*/  SYNCS.PHASECHK.TRANS64.TRYWAIT P0, [R8+URZ], R5 ;  /* 0x00000005080075a7 */ /* 0x000e62000800017f */
[----:B------:R-:W-:-:S05]  /*94f0*/  VIADD R2, R7, 0x1 ;  /* 0x0000000107027836 */ /* 0x000fca0000000000 */
[----:B------:R-:W-:-:S04]  /*9500*/  ISETP.NE.AND P1, PT, R2, 0x9, PT ;  /* 0x000000090200780c */ /* 0x000fc80003f25270 */
[----:B------:R-:W-:Y:S02]  /*9510*/  SEL R3, RZ, 0x1, P1 ;  /* 0x00000001ff037807 */ /* 0x000fe40000800000 */
[----:B------:R-:W-:Y:S02]  /*9520*/  SEL R7, R2, RZ, P1 ;  /* 0x000000ff02077207 */ /* 0x000fe40000800000 */
[----:B0-----:R-:W-:-:S03]  /*9530*/  LOP3.LUT R9, R12, R3, RZ, 0x3c, !PT ;  /* 0x000000030c097212 */ /* 0x001fc600078e3cff */
[----:B------:R-:W-:Y:S01]  /*9540*/  IMAD R11, R7, 0x8, R0 ;  /* 0x00000008070b7824 */ /* 0x000fe200078e0200 */
[----:B------:R-:W-:Y:S01]  /*9550*/  SHF.L.U32 R6, R9, 0x1f, RZ ;  /* 0x0000001f09067819 */ /* 0x000fe200000006ff */
[----:B-1----:R-:W-:Y:S06]  /*9560*/  @!P0 BRA `(.L_x_198) ;  /* 0x00000004006c8947 */ /* 0x002fec0003800000 */
.L_x_216:
[----:B------:R-:W1:Y:S01]  /*9570*/  SYNCS.PHASECHK.TRANS64.TRYWAIT P0, [R11+URZ], R6 ;  /* 0x000000060b0075a7 */ /* 0x000e62000800017f */
[----:B------:R-:W-:-:S05]  /*9580*/  VIADD R2, R7, 0x1 ;  /* 0x0000000107027836 */ /* 0x000fca0000000000 */
[----:B------:R-:W-:-:S04]  /*9590*/  ISETP.NE.AND P1, PT, R2, 0x9, PT ;  /* 0x000000090200780c */ /* 0x000fc80003f25270 */
[----:B------:R-:W-:Y:S02]  /*95a0*/  SEL R4, RZ, 0x1, P1 ;  /* 0x00000001ff047807 */ /* 0x000fe40000800000 */
[----:B------:R-:W-:Y:S02]  /*95b0*/  SEL R3, R2, RZ, P1 ;  /* 0x000000ff02037207 */ /* 0x000fe40000800000 */
[----:B------:R-:W-:Y:S01]  /*95c0*/  LOP3.LUT R4, R9, R4, RZ, 0x3c, !PT ;  /* 0x0000000409047212 */ /* 0x000fe200078e3cff */
[----:B-1----:R-:W-:Y:S06]  /*95d0*/  @!P0 BRA `(.L_x_199) ;  /* 0x0000000400648947 */ /* 0x002fec0003800000 */
.L_x_217:
[----:B------:R-:W-:Y:S01]  /*95e0*/  IMAD R3, R3, 0x8, R0 ;  /* 0x0000000803037824 */ /* 0x000fe200078e0200 */
[----:B------:R-:W-:-:S07]  /*95f0*/  SHF.L.U32 R0, R4, 0x1f, RZ ;  /* 0x0000001f04007819 */ /* 0x000fce00000006ff */
.L_x_200:
[----:B--2---:R2:W3:Y:S02]  /*9600*/  SYNCS.PHASECHK.TRANS64.TRYWAIT P0, [R3+URZ], R0 ;  /* 0x00000000030075a7 */ /* 0x0044e4000800017f */
[----:B---3--:R-:W-:Y:S05]  /*9610*/  @!P0 NANOSLEEP.SYNCS 0x989680 ;  /* 0x009896800000895d */ /* 0x008fea0003900000 */
[----:B------:R-:W3:Y:S02]  /*9620*/  @!P0 SYNCS.PHASECHK.TRANS64 P0, [R3+URZ], R0 ;  /* 0x00000000030085a7 */ /* 0x000ee4000800007f */
[----:B---3--:R-:W-:Y:S05]  /*9630*/  @!P0 BRA `(.L_x_200) ;  /* 0xfffffffc00f08947 */ /* 0x008fea000383ffff */
.L_x_190:
[----:B------:R-:W-:Y:S05]  /*9640*/  BSYNC B0 ;  /* 0x0000000000007941 */ /* 0x000fea0003800000 */
.L_x_189:
[----:B------:R-:W-:Y:S05]  /*9650*/  EXIT ;  /* 0x000000000000794d */ /* 0x000fea0003800000 */
.L_x_20:
[----:B0-----:R-:W-:-:S04]  /*9660*/  IMAD.U32 R19, RZ, RZ, UR11 ;  /* 0x0000000bff137e24 */ /* 0x001fc8000f8e00ff */
[----:B------:R0:W1:Y:S03]  /*9670*/  SYNCS.PHASECHK.TRANS64.TRYWAIT P0, [R19+URZ+-0x8], R18 ;  /* 0xfffff812130075a7 */ /* 0x000066000800017f */
[----:B-1----:R-:W-:Y:S05]  /*9680*/  @!P0 NANOSLEEP.SYNCS 0x989680 ;  /* 0x009896800000895d */ /* 0x002fea0003900000 */
[----:B------:R-:W1:Y:S02]  /*9690*/  @!P0 SYNCS.PHASECHK.TRANS64 P0, [R19+URZ+-0x8], R18 ;  /* 0xfffff812130085a7 */ /* 0x000e64000800007f */
[----:B-1----:R-:W-:Y:S05]  /*96a0*/  @!P0 BRA `(.L_x_20) ;  /* 0xfffffffc00ec8947 */ /* 0x002fea000383ffff */
[----:B------:R-:W-:Y:S05]  /*96b0*/  BRA `(.L_x_201) ;  /* 0xffffff8000287947 */ /* 0x000fea000383ffff */
.L_x_25:
[----:B-1----:R-:W-:-:S04]  /*96c0*/  IMAD.U32 R19, RZ, RZ, UR6 ;  /* 0x00000006ff137e24 */ /* 0x002fc8000f8e00ff */
[----:B------:R1:W4:Y:S03]  /*96d0*/  SYNCS.PHASECHK.TRANS64.TRYWAIT P0, [R19+URZ], R18 ;  /* 0x00000012130075a7 */ /* 0x000326000800017f */
[----:B----4-:R-:W-:Y:S05]  /*96e0*/  @!P0 NANOSLEEP.SYNCS 0x989680 ;  /* 0x009896800000895d */ /* 0x010fea0003900000 */
[----:B------:R-:W4:Y:S02]  /*96f0*/  @!P0 SYNCS.PHASECHK.TRANS64 P0, [R19+URZ], R18 ;  /* 0x00000012130085a7 */ /* 0x000f24000800007f */
[----:B----4-:R-:W-:Y:S05]  /*9700*/  @!P0 BRA `(.L_x_25) ;  /* 0xfffffffc00ec8947 */ /* 0x010fea000383ffff */
[----:B------:R-:W-:Y:S05]  /*9710*/  BRA `(.L_x_24) ;  /* 0xffffff8400547947 */ /* 0x000fea000383ffff */
.L_x_31:
[----:B-1----:R-:W-:-:S04]  /*9720*/  IMAD.U32 R21, RZ, RZ, UR16 ;  /* 0x00000010ff157e24 */ /* 0x002fc8000f8e00ff */
[----:B------:R1:W4:Y:S03]  /*9730*/  SYNCS.PHASECHK.TRANS64.TRYWAIT P0, [R21+URZ], R20 ;  /* 0x00000014150075a7 */ /* 0x000326000800017f */
[----:B----4-:R-:W-:Y:S05]  /*9740*/  @!P0 NANOSLEEP.SYNCS 0x989680 ;  /* 0x009896800000895d */ /* 0x010fea0003900000 */
[----:B------:R-:W4:Y:S02]  /*9750*/  @!P0 SYNCS.PHASECHK.TRANS64 P0, [R21+URZ], R20 ;  /* 0x00000014150085a7 */ /* 0x000f24000800007f */
[----:B----4-:R-:W-:Y:S05]  /*9760*/  @!P0 BRA `(.L_x_31) ;  /* 0xfffffffc00ec8947 */ /* 0x010fea000383ffff */
[----:B------:R-:W-:Y:S05]  /*9770*/  BRA `(.L_x_30) ;  /* 0xffffff8c00bc7947 */ /* 0x000fea000383ffff */
.L_x_39:
[----:B0-----:R-:W-:-:S04]  /*9780*/  IMAD.U32 R19, RZ, RZ, UR11 ;  /* 0x0000000bff137e24 */ /* 0x001fc8000f8e00ff */
[----:B------:R0:W1:Y:S03]  /*9790*/  SYNCS.PHASECHK.TRANS64.TRYWAIT P0, [R19+URZ+0x8], R18 ;  /* 0x00000812130075a7 */ /* 0x000066000800017f */
[----:B-1----:R-:W-:Y:S05]  /*97a0*/  @!P0 NANOSLEEP.SYNCS 0x989680 ;  /* 0x009896800000895d */ /* 0x002fea0003900000 */
[----:B------:R-:W1:Y:S02]  /*97b0*/  @!P0 SYNCS.PHASECHK.TRANS64 P0, [R19+URZ+0x8], R18 ;  /* 0x00000812130085a7 */ /* 0x000e64000800007f */
[----:B-1----:R-:W-:Y:S05]  /*97c0*/  @!P0 BRA `(.L_x_39) ;  /* 0xfffffffc00ec8947 */ /* 0x002fea000383ffff */
[----:B------:R-:W-:Y:S05]  /*97d0*/  BRA `(.L_x_202) ;  /* 0xffffff9c00587947 */ /* 0x000fea000383ffff */
.L_x_176:
[----:B------:R-:W-:Y:S01]  /*97e0*/  BSSY B1, `(.L_x_203) ;  /* 0x0000006000017945 */ /* 0x000fe20003800000 */
[----:B------:R-:W-:-:S07]  /*97f0*/  IMAD.MOV.U32 R10, RZ, RZ, -0x1 ;  /* 0xffffffffff0a7424 */ /* 0x000fce00078e00ff */
[----:B------:R-:W-:Y:S05]  /*9800*/  WARPSYNC.COLLECTIVE R10, `(.L_x_204) ;  /* 0x000000000a0c7348 */ /* 0x000fea0003c00000 */
[----:B------:R-:W-:Y:S02]  /*9810*/  ELECT P1, UR62, PT ;  /* 0x00000000003e782f */ /* 0x000fe40003820000 */
[----:B------:R-:W-:Y:S01]  /*9820*/  MOV R10, UR62 ;  /* 0x0000003e000a7c02 */ /* 0x000fe20008000f00 */
[----:B------:R-:W-:Y:S10]  /*9830*/  ENDCOLLECTIVE ;  /* 0x000000000000791b */ /* 0x000ff40003800000 */
.L_x_204:
[----:B------:R-:W-:Y:S05]  /*9840*/  BSYNC B1 ;  /* 0x0000000000017941 */ /* 0x000fea0003800000 */
.L_x_203:
[----:B------:R-:W-:Y:S05]  /*9850*/  BRA `(.L_x_205) ;  /* 0xffffffec004c7947 */ /* 0x000fea000383ffff */
.L_x_179:
[----:B-1----:R1:W2:Y:S02]  /*9860*/  SYNCS.PHASECHK.TRANS64.TRYWAIT P1, [R21+URZ+0x48], R10 ;  /* 0x0000480a150075a7 */ /* 0x0022a4000802017f */
[----:B--2---:R-:W-:Y:S05]  /*9870*/  @!P1 NANOSLEEP.SYNCS 0x989680 ;  /* 0x009896800000995d */ /* 0x004fea0003900000 */
[----:B------:R-:W2:Y:S02]  /*9880*/  @!P1 SYNCS.PHASECHK.TRANS64 P1, [R21+URZ+0x48], R10 ;  /* 0x0000480a150095a7 */ /* 0x000ea4000802007f */
[----:B--2---:R-:W-:Y:S05]  /*9890*/  @!P1 BRA `(.L_x_179) ;  /* 0xfffffffc00f09947 */ /* 0x004fea000383ffff */
[----:B------:R-:W-:Y:S05]  /*98a0*/  BRA `(.L_x_206) ;  /* 0xffffffec00807947 */ /* 0x000fea000383ffff */
.L_x_188:
[----:B------:R-:W-:Y:S01]  /*98b0*/  BSSY B0, `(.L_x_207) ;  /* 0x0000006000007945 */ /* 0x000fe20003800000 */
[----:B------:R-:W-:-:S07]  /*98c0*/  IMAD.MOV.U32 R10, RZ, RZ, -0x1 ;  /* 0xffffffffff0a7424 */ /* 0x000fce00078e00ff */
[----:B------:R-:W-:Y:S05]  /*98d0*/  WARPSYNC.COLLECTIVE R10, `(.L_x_208) ;  /* 0x000000000a0c7348 */ /* 0x000fea0003c00000 */
[----:B------:R-:W-:Y:S02]  /*98e0*/  ELECT P1, UR62, PT ;  /* 0x00000000003e782f */ /* 0x000fe40003820000 */
[----:B------:R-:W-:Y:S01]  /*98f0*/  MOV R10, UR62 ;  /* 0x0000003e000a7c02 */ /* 0x000fe20008000f00 */
[----:B------:R-:W-:Y:S10]  /*9900*/  ENDCOLLECTIVE ;  /* 0x000000000000791b */ /* 0x000ff40003800000 */
.L_x_208:
[----:B------:R-:W-:Y:S05]  /*9910*/  BSYNC B0 ;  /* 0x0000000000007941 */ /* 0x000fea0003800000 */
.L_x_207:
[----:B------:R-:W-:Y:S01]  /*9920*/  PLOP3.LUT P0, PT, P1, PT, PT, 0x80, 0x0 ;  /* 0x000000000000781c */ /* 0x000fe20000f0f070 */
[----:B------:R-:W-:-:S12]  /*9930*/  BRA `(.L_x_209) ;  /* 0xfffffff400e07947 */ /* 0x000fd8000383ffff */
.L_x_192:
[----:B0-----:R0:W1:Y:S02]  /*9940*/  SYNCS.PHASECHK.TRANS64.TRYWAIT P0, [R5+URZ], R2 ;  /* 0x00000002050075a7 */ /* 0x001064000800017f */
[----:B-1----:R-:W-:Y:S05]  /*9950*/  @!P0 NANOSLEEP.SYNCS 0x989680 ;  /* 0x009896800000895d */ /* 0x002fea0003900000 */
[----:B------:R-:W1:Y:S02]  /*9960*/  @!P0 SYNCS.PHASECHK.TRANS64 P0, [R5+URZ], R2 ;  /* 0x00000002050085a7 */ /* 0x000e64000800007f */
[----:B-1----:R-:W-:Y:S05]  /*9970*/  @!P0 BRA `(.L_x_192) ;  /* 0xfffffffc00f08947 */ /* 0x002fea000383ffff */
[----:B------:R-:W-:Y:S05]  /*9980*/  BRA `(.L_x_210) ;  /* 0xfffffff800207947 */ /* 0x000fea000383ffff */
.L_x_193:
[----:B0-----:R0:W1:Y:S02]  /*9990*/  SYNCS.PHASECHK.TRANS64.TRYWAIT P0, [R7+URZ], R4 ;  /* 0x00000004070075a7 */ /* 0x001064000800017f */
[----:B-1----:R-:W-:Y:S05]  /*99a0*/  @!P0 NANOSLEEP.SYNCS 0x989680 ;  /* 0x009896800000895d */ /* 0x002fea0003900000 */
[----:B------:R-:W1:Y:S02]  /*99b0*/  @!P0 SYNCS.PHASECHK.TRANS64 P0, [R7+URZ], R4 ;  /* 0x00000004070085a7 */ /* 0x000e64000800007f */
[----:B-1----:R-:W-:Y:S05]  /*99c0*/  @!P0 BRA `(.L_x_193) ;  /* 0xfffffffc00f08947 */ /* 0x002fea000383ffff */
[----:B------:R-:W-:Y:S05]  /*99d0*/  BRA `(.L_x_211) ;  /* 0xfffffff800307947 */ /* 0x000fea000383ffff */
.L_x_194:
[----:B0-----:R0:W1:Y:S02]  /*99e0*/  SYNCS.PHASECHK.TRANS64.TRYWAIT P0, [R6+URZ], R5 ;  /* 0x00000005060075a7 */ /* 0x001064000800017f */
[----:B-1----:R-:W-:Y:S05]  /*99f0*/  @!P0 NANOSLEEP.SYNCS 0x989680 ;  /* 0x009896800000895d */ /* 0x002fea0003900000 */
[----:B------:R-:W1:Y:S02]  /*9a00*/  @!P0 SYNCS.PHASECHK.TRANS64 P0, [R6+URZ], R5 ;  /* 0x00000005060085a7 */ /* 0x000e64000800007f */
[----:B-1----:R-:W-:Y:S05]  /*9a10*/  @!P0 BRA `(.L_x_194) ;  /* 0xfffffffc00f08947 */ /* 0x002fea000383ffff */
[----:B------:R-:W-:Y:S05]  /*9a20*/  BRA `(.L_x_212) ;  /* 0xfffffff800407947 */ /* 0x000fea000383ffff */
.L_x_195:
[----:B0-----:R0:W1:Y:S02]  /*9a30*/  SYNCS.PHASECHK.TRANS64.TRYWAIT P0, [R9+URZ], R4 ;  /* 0x00000004090075a7 */ /* 0x001064000800017f */
[----:B-1----:R-:W-:Y:S05]  /*9a40*/  @!P0 NANOSLEEP.SYNCS 0x989680 ;  /* 0x009896800000895d */ /* 0x002fea0003900000 */
[----:B------:R-:W1:Y:S02]  /*9a50*/  @!P0 SYNCS.PHASECHK.TRANS64 P0, [R9+URZ], R4 ;  /* 0x00000004090085a7 */ /* 0x000e64000800007f */
[----:B-1----:R-:W-:Y:S05]  /*9a60*/  @!P0 BRA `(.L_x_195) ;  /* 0xfffffffc00f08947 */ /* 0x002fea000383ffff */
[----:B------:R-:W-:Y:S05]  /*9a70*/  BRA `(.L_x_213) ;  /* 0xfffffff800507947 */ /* 0x000fea000383ffff */
.L_x_196:
[----:B0-----:R0:W1:Y:S02]  /*9a80*/  SYNCS.PHASECHK.TRANS64.TRYWAIT P0, [R6+URZ], R5 ;  /* 0x00000005060075a7 */ /* 0x001064000800017f */
[----:B-1----:R-:W-:Y:S05]  /*9a90*/  @!P0 NANOSLEEP.SYNCS 0x989680 ;  /* 0x009896800000895d */ /* 0x002fea0003900000 */
[----:B------:R-:W1:Y:S02]  /*9aa0*/  @!P0 SYNCS.PHASECHK.TRANS64 P0, [R6+URZ], R5 ;  /* 0x00000005060085a7 */ /* 0x000e64000800007f */
[----:B-1----:R-:W-:Y:S05]  /*9ab0*/  @!P0 BRA `(.L_x_196) ;  /* 0xfffffffc00f08947 */ /* 0x002fea000383ffff */
[----:B------:R-:W-:Y:S05]  /*9ac0*/  BRA `(.L_x_214) ;  /* 0xfffffff800607947 */ /* 0x000fea000383ffff */
.L_x_197:
[----:B0-----:R0:W1:Y:S02]  /*9ad0*/  SYNCS.PHASECHK.TRANS64.TRYWAIT P0, [R9+URZ], R4 ;  /* 0x00000004090075a7 */ /* 0x001064000800017f */
[----:B-1----:R-:W-:Y:S05]  /*9ae0*/  @!P0 NANOSLEEP.SYNCS 0x989680 ;  /* 0x009896800000895d */ /* 0x002fea0003900000 */
[----:B------:R-:W1:Y:S02]  /*9af0*/  @!P0 SYNCS.PHASECHK.TRANS64 P0, [R9+URZ], R4 ;  /* 0x00000004090085a7 */ /* 0x000e64000800007f */
[----:B-1----:R-:W-:Y:S05]  /*9b00*/  @!P0 BRA `(.L_x_197) ;  /* 0xfffffffc00f08947 */ /* 0x002fea000383ffff */
[----:B------:R-:W-:Y:S05]  /*9b10*/  BRA `(.L_x_215) ;  /* 0xfffffff800707947 */ /* 0x000fea000383ffff */
.L_x_198:
[----:B0-----:R0:W1:Y:S02]  /*9b20*/  SYNCS.PHASECHK.TRANS64.TRYWAIT P0, [R8+URZ], R5 ;  /* 0x00000005080075a7 */ /* 0x001064000800017f */
[----:B-1----:R-:W-:Y:S05]  /*9b30*/  @!P0 NANOSLEEP.SYNCS 0x989680 ;  /* 0x009896800000895d */ /* 0x002fea0003900000 */
[----:B------:R-:W1:Y:S02]  /*9b40*/  @!P0 SYNCS.PHASECHK.TRANS64 P0, [R8+URZ], R5 ;  /* 0x00000005080085a7 */ /* 0x000e64000800007f */
[----:B-1----:R-:W-:Y:S05]  /*9b50*/  @!P0 BRA `(.L_x_198) ;  /* 0xfffffffc00f08947 */ /* 0x002fea000383ffff */
[----:B------:R-:W-:Y:S05]  /*9b60*/  BRA `(.L_x_216) ;  /* 0xfffffff800807947 */ /* 0x000fea000383ffff */
.L_x_199:
[----:B-1----:R1:W2:Y:S02]  /*9b70*/  SYNCS.PHASECHK.TRANS64.TRYWAIT P0, [R11+URZ], R6 ;  /* 0x000000060b0075a7 */ /* 0x0022a4000800017f */
[----:B--2---:R-:W-:Y:S05]  /*9b80*/  @!P0 NANOSLEEP.SYNCS 0x989680 ;  /* 0x009896800000895d */ /* 0x004fea0003900000 */
[----:B------:R-:W2:Y:S02]  /*9b90*/  @!P0 SYNCS.PHASECHK.TRANS64 P0, [R11+URZ], R6 ;  /* 0x000000060b0085a7 */ /* 0x000ea4000800007f */
[----:B--2---:R-:W-:Y:S05]  /*9ba0*/  @!P0 BRA `(.L_x_199) ;  /* 0xfffffffc00f08947 */ /* 0x004fea000383ffff */
[----:B------:R-:W-:Y:S05]  /*9bb0*/  BRA `(.L_x_217) ;  /* 0xfffffff800887947 */ /* 0x000fea000383ffff */
.L_x_218:
[----:B------:R-:W-:-:S00]  /*9bc0*/  BRA `(.L_x_218) ;  /* 0xfffffffc00fc7947 */ /* 0x000fc0000383ffff */
[----:B------:R-:W-:-:S00]  /*9bd0*/  NOP ;  /* 0x0000000000007918 */ /* 0x000fc00000000000 */
        /* <DEDUP_REMOVED lines=10> */
.L_x_219:


//--------------------- .nv.shared._ZN7cutlass13device_kernelINS_4gemm6kernel13GemmUniversalIN4cute5tupleIJiiiiEEENS1_10collective13CollectiveMmaINS1_37MainloopSm90TmaGmmaWarpSpecializedFP8ILi9ENS5_IJNS4_1CILi2EEENSA_ILi1EEESC_EEENS1_32KernelTmaWarpSpecializedPingpongEEENS5_IJNSA_ILi64EEENSA_ILi128EEESH_EEENS_12float_e5m2_tENS5_IJlSC_lEEESJ_SK_NS4_8TiledMMAINS4_8MMA_AtomIJNS4_4SM904GMMA31MMA_64x128x32_F32E5M2E5M2_SS_TNILNSO_7ScaleInE1ELSQ_1EEEEEENS4_6LayoutINS5_IJSC_SC_SC_EEENS5_IJNSA_ILi0EEESV_SV_EEEEENS5_IJNS4_10UnderscoreESY_SY_EEEEENS4_13SM90_TMA_LOADENS4_14ComposedLayoutINS4_7SwizzleILi3ELi4ELi3EEENS4_18smem_ptr_flag_bitsILi8EEENST_INS5_IJNSA_ILi8EEESH_EEENS5_IJSH_SC_EEEEEEEvNS4_8identityENS4_23SM90_TMA_LOAD_MULTICASTES1B_vS1C_EENS_8epilogue10collective6detail29Sm90TmaWarpSpecializedAdapterINS1G_15DefaultEpilogueISJ_SK_SK_NS1F_6thread17LinearCombinationISJ_Li1EffLNS1K_9ScaleType4KindE0ELNS_15FloatRoundStyleE2ESJ_EENS1_15EpilogueDefaultEEEEEvvEEEEvNT_6ParamsE --------------------------
	.section	.nv.shared._ZN7cutlass13device_kernelINS_4gemm6kernel13GemmUniversalIN4cute5tupleIJiiiiEEENS1_10collective13CollectiveMmaINS1_37MainloopSm90TmaGmmaWarpSpecializedFP8ILi9ENS5_IJNS4_1CILi2EEENSA_ILi1EEESC_EEENS1_32KernelTmaWarpSpecializedPingpongEEENS5_IJNSA_ILi64EEENSA_ILi128EEESH_EEENS_12float_e5m2_tENS5_IJlSC_lEEESJ_SK_NS4_8TiledMMAINS4_8MMA_AtomIJNS4_4SM904GMMA31MMA_64x128x32_F32E5M2E5M2_SS_TNILNSO_7ScaleInE1ELSQ_1EEEEEENS4_6LayoutINS5_IJSC_SC_SC_EEENS5_IJNSA_ILi0EEESV_SV_EEEEENS5_IJNS4_10UnderscoreESY_SY_EEEEENS4_13SM90_TMA_LOADENS4_14ComposedLayoutINS4_7SwizzleILi3ELi4ELi3EEENS4_18smem_ptr_flag_bitsILi8EEENST_INS5_IJNSA_ILi8EEESH_EEENS5_IJSH_SC_EEEEEEEvNS4_8identityENS4_23SM90_TMA_LOAD_MULTICASTES1B_vS1C_EENS_8epilogue10collective6detail29Sm90TmaWarpSpecializedAdapterINS1G_15DefaultEpilogueISJ_SK_SK_NS1F_6thread17LinearCombinationISJ_Li1EffLNS1K_9ScaleType4KindE0ELNS_15FloatRoundStyleE2ESJ_EENS1_15EpilogueDefaultEEEEEvvEEEEvNT_6ParamsE,"aw",@nobits
	.sectionflags	@""
	.align	16
	.zero		1024


//--------------------- .nv.shared.reserved.0     --------------------------
	.section	.nv.shared.reserved.0,"aw",@nobits
	.weak		__nv_reservedSMEM_offset_0_alias
	.size		__nv_reservedSMEM_offset_0_alias, 0, 0
	.other		__nv_reservedSMEM_offset_0_alias,@"STO_CUDA_RESERVED_SHARED STV_DEFAULT"
__nv_reservedSMEM_offset_0_alias:
	.zero		0


//--------------------- .nv.global                --------------------------
	.section	.nv.global,"aw",@nobits
.nv.global:
	.type		_ZN40_INTERNAL_97f988cb_4_k_cu_2d39e0de_198104cute1_E,@object
	.size		_ZN40_INTERNAL_97f988cb_4_k_cu_2d39e0de_198104cute1_E,(_ZN40_INTERNAL_97f988cb_4_k_cu_2d39e0de_198104cuda3std3__45__cpo6cbeginE - _ZN40_INTERNAL_97f988cb_4_k_cu_2d39e0de_198104cute1_E)
_ZN40_INTERNAL_97f988cb_4_k_cu_2d39e0de_198104cute1_E:
	.zero		1
	.type		_ZN40_INTERNAL_97f988cb_4_k_cu_2d39e0de_198104cuda3std3__45__cpo6cbeginE,@object
	.size		_ZN40_INTERNAL_97f988cb_4_k_cu_2d39e0de_198104cuda3std3__45__cpo6cbeginE,(_ZN40_INTERNAL_97f988cb_4_k_cu_2d39e0de_198104cuda3std3__48in_placeE - _ZN40_INTERNAL_97f988cb_4_k_cu_2d39e0de_198104cuda3std3__45__cpo6cbeginE)
_ZN40_INTERNAL_97f988cb_4_k_cu_2d39e0de_198104cuda3std3__45__cpo6cbeginE:
	.zero		1
	.type		_ZN40_INTERNAL_97f988cb_4_k_cu_2d39e0de_198104cuda3std3__48in_placeE,@object
	.size		_ZN40_INTERNAL_97f988cb_4_k_cu_2d39e0de_198104cuda3std3__48in_placeE,(_ZN40_INTERNAL_97f988cb_4_k_cu_2d39e0de_198104cuda3std6ranges3__45__cpo9iter_moveE - _ZN40_INTERNAL_97f988cb_4_k_cu_2d39e0de_198104cuda3std3__48in_placeE)
_ZN40_INTERNAL_97f988cb_4_k_cu_2d39e0de_198104cuda3std3__48in_placeE:
	.zero		1
	.type		_ZN40_INTERNAL_97f988cb_4_k_cu_2d39e0de_198104cuda3std6ranges3__45__cpo9iter_moveE,@object
	.size		_ZN40_INTERNAL_97f988cb_4_k_cu_2d39e0de_198104cuda3std6ranges3__45__cpo9iter_moveE,(_ZN40_INTERNAL_97f988cb_4_k_cu_2d39e0de_198104cuda3std3__45__cpo5beginE - _ZN40_INTERNAL_97f988cb_4_k_cu_2d39e0de_198104cuda3std6ranges3__45__cpo9iter_moveE)
_ZN40_INTERNAL_97f988cb_4_k_cu_2d39e0de_198104cuda3std6ranges3__45__cpo9iter_moveE:
	.zero		1
	.type		_ZN40_INTERNAL_97f988cb_4_k_cu_2d39e0de_198104cuda3std3__45__cpo5beginE,@object
	.size		_ZN40_INTERNAL_97f988cb_4_k_cu_2d39e0de_198104cuda3std3__45__cpo5beginE,(_ZN40_INTERNAL_97f988cb_4_k_cu_2d39e0de_198104cuda3std3__442_GLOBAL__N__97f988cb_4_k_cu_2d39e0de_198106ignoreE - _ZN40_INTERNAL_97f988cb_4_k_cu_2d39e0de_198104cuda3std3__45__cpo5beginE)
_ZN40_INTERNAL_97f988cb_4_k_cu_2d39e0de_198104cuda3std3__45__cpo5beginE:
	.zero		1
	.type		_ZN40_INTERNAL_97f988cb_4_k_cu_2d39e0de_198104cuda3std3__442_GLOBAL__N__97f988cb_4_k_cu_2d39e0de_198106ignoreE,@object
	.size		_ZN40_INTERNAL_97f988cb_4_k_cu_2d39e0de_198104cuda3std3__442_GLOBAL__N__97f988cb_4_k_cu_2d39e0de_198106ignoreE,(_ZN40_INTERNAL_97f988cb_4_k_cu_2d39e0de_198104cute7productE - _ZN40_INTERNAL_97f988cb_4_k_cu_2d39e0de_198104cuda3std3__442_GLOBAL__N__97f988cb_4_k_cu_2d39e0de_198106ignoreE)
_ZN40_INTERNAL_97f988cb_4_k_cu_2d39e0de_198104cuda3std3__442_GLOBAL__N__97f988cb_4_k_cu_2d39e0de_198106ignoreE:
	.zero		1
	.type		_ZN40_INTERNAL_97f988cb_4_k_cu_2d39e0de_198104cute7productE,@object
	.size		_ZN40_INTERNAL_97f988cb_4_k_cu_2d39e0de_198104cute7productE,(_ZN40_INTERNAL_97f988cb_4_k_cu_2d39e0de_198104cuda3std3__45__cpo3endE - _ZN40_INTERNAL_97f988cb_4_k_cu_2d39e0de_198104cute7productE)
_ZN40_INTERNAL_97f988cb_4_k_cu_2d39e0de_198104cute7productE:
	.zero		1
	.type		_ZN40_INTERNAL_97f988cb_4_k_cu_2d39e0de_198104cuda3std3__45__cpo3endE,@object
	.size		_ZN40_INTERNAL_97f988cb_4_k_cu_2d39e0de_198104cuda3std3__45__cpo3endE,(_ZN40_INTERNAL_97f988cb_4_k_cu_2d39e0de_198104cuda3std3__419piecewise_constructE - _ZN40_INTERNAL_97f988cb_4_k_cu_2d39e0de_198104cuda3std3__45__cpo3endE)
_ZN40_INTERNAL_97f988cb_4_k_cu_2d39e0de_198104cuda3std3__45__cpo3endE:
	.zero		1
	.type		_ZN40_INTERNAL_97f988cb_4_k_cu_2d39e0de_198104cuda3std3__419piecewise_constructE,@object
	.size		_ZN40_INTERNAL_97f988cb_4_k_cu_2d39e0de_198104cuda3std3__419piecewise_constructE,(_ZN40_INTERNAL_97f988cb_4_k_cu_2d39e0de_198104cuda3std3__45__cpo4cendE - _ZN40_INTERNAL_97f988cb_4_k_cu_2d39e0de_198104cuda3std3__419piecewise_constructE)
_ZN40_INTERNAL_97f988cb_4_k_cu_2d39e0de_198104cuda3std3__419piecewise_constructE:
	.zero		1
	.type		_ZN40_INTERNAL_97f988cb_4_k_cu_2d39e0de_198104cuda3std3__45__cpo4cendE,@object
	.size		_ZN40_INTERNAL_97f988cb_4_k_cu_2d39e0de_198104cuda3std3__45__cpo4cendE,(_ZN40_INTERNAL_97f988cb_4_k_cu_2d39e0de_198104cuda3std6ranges3__45__cpo4swapE - _ZN40_INTERNAL_97f988cb_4_k_cu_2d39e0de_198104cuda3std3__45__cpo4cendE)
_ZN40_INTERNAL_97f988cb_4_k_cu_2d39e0de_198104cuda3std3__45__cpo4cendE:
	.zero		1
	.type		_ZN40_INTERNAL_97f988cb_4_k_cu_2d39e0de_198104cuda3std6ranges3__45__cpo4swapE,@object
	.size		_ZN40_INTERNAL_97f988cb_4_k_cu_2d39e0de_198104cuda3std6ranges3__45__cpo4swapE,(.L_7 - _ZN40_INTERNAL_97f988cb_4_k_cu_2d39e0de_198104cuda3std6ranges3__45__cpo4swapE)
_ZN40_INTERNAL_97f988cb_4_k_cu_2d39e0de_198104cuda3std6ranges3__45__cpo4swapE:
	.zero		1
.L_7:


//--------------------- .nv.constant0._ZN7cutlass13device_kernelINS_4gemm6kernel13GemmUniversalIN4cute5tupleIJiiiiEEENS1_10collective13CollectiveMmaINS1_37MainloopSm90TmaGmmaWarpSpecializedFP8ILi9ENS5_IJNS4_1CILi2EEENSA_ILi1EEESC_EEENS1_32KernelTmaWarpSpecializedPingpongEEENS5_IJNSA_ILi64EEENSA_ILi128EEESH_EEENS_12float_e5m2_tENS5_IJlSC_lEEESJ_SK_NS4_8TiledMMAINS4_8MMA_AtomIJNS4_4SM904GMMA31MMA_64x128x32_F32E5M2E5M2_SS_TNILNSO_7ScaleInE1ELSQ_1EEEEEENS4_6LayoutINS5_IJSC_SC_SC_EEENS5_IJNSA_ILi0EEESV_SV_EEEEENS5_IJNS4_10UnderscoreESY_SY_EEEEENS4_13SM90_TMA_LOADENS4_14ComposedLayoutINS4_7SwizzleILi3ELi4ELi3EEENS4_18smem_ptr_flag_bitsILi8EEENST_INS5_IJNSA_ILi8EEESH_EEENS5_IJSH_SC_EEEEEEEvNS4_8identityENS4_23SM90_TMA_LOAD_MULTICASTES1B_vS1C_EENS_8epilogue10collective6detail29Sm90TmaWarpSpecializedAdapterINS1G_15DefaultEpilogueISJ_SK_SK_NS1F_6thread17LinearCombinationISJ_Li1EffLNS1K_9ScaleType4KindE0ELNS_15FloatRoundStyleE2ESJ_EENS1_15EpilogueDefaultEEEEEvvEEEEvNT_6ParamsE --------------------------
	.section	.nv.constant0._ZN7cutlass13device_kernelINS_4gemm6kernel13GemmUniversalIN4cute5tupleIJiiiiEEENS1_10collective13CollectiveMmaINS1_37MainloopSm90TmaGmmaWarpSpecializedFP8ILi9ENS5_IJNS4_1CILi2EEENSA_ILi1EEESC_EEENS1_32KernelTmaWarpSpecializedPingpongEEENS5_IJNSA_ILi64EEENSA_ILi128EEESH_EEENS_12float_e5m2_tENS5_IJlSC_lEEESJ_SK_NS4_8TiledMMAINS4_8MMA_AtomIJNS4_4SM904GMMA31MMA_64x128x32_F32E5M2E5M2_SS_TNILNSO_7ScaleInE1ELSQ_1EEEEEENS4_6LayoutINS5_IJSC_SC_SC_EEENS5_IJNSA_ILi0EEESV_SV_EEEEENS5_IJNS4_10UnderscoreESY_SY_EEEEENS4_13SM90_TMA_LOADENS4_14ComposedLayoutINS4_7SwizzleILi3ELi4ELi3EEENS4_18smem_ptr_flag_bitsILi8EEENST_INS5_IJNSA_ILi8EEESH_EEENS5_IJSH_SC_EEEEEEEvNS4_8identityENS4_23SM90_TMA_LOAD_MULTICASTES1B_vS1C_EENS_8epilogue10collective6detail29Sm90TmaWarpSpecializedAdapterINS1G_15DefaultEpilogueISJ_SK_SK_NS1F_6thread17LinearCombinationISJ_Li1EffLNS1K_9ScaleType4KindE0ELNS_15FloatRoundStyleE2ESJ_EENS1_15EpilogueDefaultEEEEEvvEEEEvNT_6ParamsE,"a",@progbits
	.sectionflags	@""
	.align	4
.nv.constant0._ZN7cutlass13device_kernelINS_4gemm6kernel13GemmUniversalIN4cute5tupleIJiiiiEEENS1_10collective13CollectiveMmaINS1_37MainloopSm90TmaGmmaWarpSpecializedFP8ILi9ENS5_IJNS4_1CILi2EEENSA_ILi1EEESC_EEENS1_32KernelTmaWarpSpecializedPingpongEEENS5_IJNSA_ILi64EEENSA_ILi128EEESH_EEENS_12float_e5m2_tENS5_IJlSC_lEEESJ_SK_NS4_8TiledMMAINS4_8MMA_AtomIJNS4_4SM904GMMA31MMA_64x128x32_F32E5M2E5M2_SS_TNILNSO_7ScaleInE1ELSQ_1EEEEEENS4_6LayoutINS5_IJSC_SC_SC_EEENS5_IJNSA_ILi0EEESV_SV_EEEEENS5_IJNS4_10UnderscoreESY_SY_EEEEENS4_13SM90_TMA_LOADENS4_14ComposedLayoutINS4_7SwizzleILi3ELi4ELi3EEENS4_18smem_ptr_flag_bitsILi8EEENST_INS5_IJNSA_ILi8EEESH_EEENS5_IJSH_SC_EEEEEEEvNS4_8identityENS4_23SM90_TMA_LOAD_MULTICASTES1B_vS1C_EENS_8epilogue10collective6detail29Sm90TmaWarpSpecializedAdapterINS1G_15DefaultEpilogueISJ_SK_SK_NS1F_6thread17LinearCombinationISJ_Li1EffLNS1K_9ScaleType4KindE0ELNS_15FloatRoundStyleE2ESJ_EENS1_15EpilogueDefaultEEEEEvvEEEEvNT_6ParamsE:
	.zero		1664


//--------------------- SYMBOLS --------------------------

	.type		.nv.reservedSmem.offset0,@object
	.size		.nv.reservedSmem.offset0,0x4
